//
// Generated by NVIDIA NVVM Compiler
//
// Compiler Build ID: CL-36424714
// Cuda compilation tools, release 13.0, V13.0.88
// Based on NVVM 20.0.0
//

.version 9.0
.target sm_100
.address_size 64

	// .globl	_Z6brute7PKhm
.global .attribute(.managed) .align 4 .u32 g_found;
.global .attribute(.managed) .align 8 .u64 g_idx;
.const .align 4 .b8 d_K[256];
.const .align 4 .b8 d_r[256] = {7, 0, 0, 0, 12, 0, 0, 0, 17, 0, 0, 0, 22, 0, 0, 0, 7, 0, 0, 0, 12, 0, 0, 0, 17, 0, 0, 0, 22, 0, 0, 0, 7, 0, 0, 0, 12, 0, 0, 0, 17, 0, 0, 0, 22, 0, 0, 0, 7, 0, 0, 0, 12, 0, 0, 0, 17, 0, 0, 0, 22, 0, 0, 0, 5, 0, 0, 0, 9, 0, 0, 0, 14, 0, 0, 0, 20, 0, 0, 0, 5, 0, 0, 0, 9, 0, 0, 0, 14, 0, 0, 0, 20, 0, 0, 0, 5, 0, 0, 0, 9, 0, 0, 0, 14, 0, 0, 0, 20, 0, 0, 0, 5, 0, 0, 0, 9, 0, 0, 0, 14, 0, 0, 0, 20, 0, 0, 0, 4, 0, 0, 0, 11, 0, 0, 0, 16, 0, 0, 0, 23, 0, 0, 0, 4, 0, 0, 0, 11, 0, 0, 0, 16, 0, 0, 0, 23, 0, 0, 0, 4, 0, 0, 0, 11, 0, 0, 0, 16, 0, 0, 0, 23, 0, 0, 0, 4, 0, 0, 0, 11, 0, 0, 0, 16, 0, 0, 0, 23, 0, 0, 0, 6, 0, 0, 0, 10, 0, 0, 0, 15, 0, 0, 0, 21, 0, 0, 0, 6, 0, 0, 0, 10, 0, 0, 0, 15, 0, 0, 0, 21, 0, 0, 0, 6, 0, 0, 0, 10, 0, 0, 0, 15, 0, 0, 0, 21, 0, 0, 0, 6, 0, 0, 0, 10, 0, 0, 0, 15, 0, 0, 0, 21};
.const .align 1 .b8 d_CHARSET[63] = {97, 98, 99, 100, 101, 102, 103, 104, 105, 106, 107, 108, 109, 110, 111, 112, 113, 114, 115, 116, 117, 118, 119, 120, 121, 122, 65, 66, 67, 68, 69, 70, 71, 72, 73, 74, 75, 76, 77, 78, 79, 80, 81, 82, 83, 84, 85, 86, 87, 88, 89, 90, 48, 49, 50, 51, 52, 53, 54, 55, 56, 57};

.visible .entry _Z6brute7PKhm(
	.param .u64 .ptr .align 1 _Z6brute7PKhm_param_0,
	.param .u64 _Z6brute7PKhm_param_1
)
.maxntid 256
.minnctapersm 4
{
	.reg .pred 	%p<12>;
	.reg .b16 	%rs<3>;
	.reg .b32 	%r<822>;
	.reg .b64 	%rd<49>;

	ld.param.u64 	%rd4, [_Z6brute7PKhm_param_0];
	ld.volatile.global.u32 	%r47, [g_found];
	setp.ne.s32 	%p1, %r47, 0;
	@%p1 bra 	$L__BB0_9;
	ld.param.u64 	%rd46, [_Z6brute7PKhm_param_1];
	cvta.to.global.u64 	%rd6, %rd4;
	mov.u32 	%r48, %ntid.x;
	mov.u32 	%r49, %ctaid.x;
	mov.u32 	%r50, %tid.x;
	mad.lo.s32 	%r51, %r49, %r48, %r50;
	cvt.u64.u32 	%rd48, %r51;
	ld.global.v4.u32 	{%r1, %r2, %r3, %r4}, [%rd6];
	setp.le.u64 	%p2, %rd46, %rd48;
	@%p2 bra 	$L__BB0_9;
	ld.const.u32 	%r5, [d_r+12];
	ld.const.u32 	%r6, [d_r+16];
	ld.const.u32 	%r7, [d_r+20];
	ld.const.u32 	%r8, [d_r+24];
	ld.const.u32 	%r9, [d_r+28];
	ld.const.u32 	%r10, [d_r+32];
	ld.const.u32 	%r11, [d_r+40];
	ld.const.u32 	%r12, [d_r+44];
	ld.const.u32 	%r13, [d_r+56];
	ld.const.u32 	%r14, [d_r+64];
	ld.const.u32 	%r15, [d_r+80];
	ld.const.u32 	%r16, [d_r+88];
	ld.const.u32 	%r17, [d_r+92];
	ld.const.u32 	%r18, [d_r+96];
	ld.const.u32 	%r19, [d_r+100];
	ld.const.u32 	%r20, [d_r+104];
	ld.const.u32 	%r21, [d_r+108];
	ld.const.u32 	%r22, [d_r+112];
	ld.const.u32 	%r23, [d_r+116];
	ld.const.u32 	%r24, [d_r+124];
	ld.const.u32 	%r25, [d_r+132];
	ld.const.u32 	%r26, [d_r+136];
	ld.const.u32 	%r27, [d_r+148];
	ld.const.u32 	%r28, [d_r+160];
	ld.const.u32 	%r29, [d_r+164];
	ld.const.u32 	%r30, [d_r+168];
	ld.const.u32 	%r31, [d_r+176];
	ld.const.u32 	%r32, [d_r+180];
	ld.const.u32 	%r33, [d_r+184];
	ld.const.u32 	%r34, [d_r+192];
	ld.const.u32 	%r35, [d_r+196];
	ld.const.u32 	%r36, [d_r+200];
	ld.const.u32 	%r37, [d_r+204];
	ld.const.u32 	%r38, [d_r+208];
	ld.const.u32 	%r39, [d_r+216];
	ld.const.u32 	%r40, [d_r+224];
	ld.const.u32 	%r41, [d_r+232];
	ld.const.u32 	%r42, [d_r+240];
	ld.const.u32 	%r43, [d_r+244];
	ld.const.u32 	%r44, [d_r+248];
	mov.u64 	%rd8, d_CHARSET;
$L__BB0_3:
	ld.volatile.global.u32 	%r56, [g_found];
	setp.ne.s32 	%p3, %r56, 0;
	@%p3 bra 	$L__BB0_9;
	shr.u64 	%rd9, %rd48, 1;
	mul.hi.u64 	%rd10, %rd9, -8925843906633654007;
	shr.u64 	%rd11, %rd10, 4;
	mul.lo.s64 	%rd12, %rd11, 62;
	sub.s64 	%rd13, %rd48, %rd12;
	add.s64 	%rd14, %rd8, %rd13;
	ld.const.s8 	%rs1, [%rd14];
	mul.hi.u64 	%rd15, %rd11, 595056260442243601;
	shr.u64 	%rd16, %rd15, 1;
	mul.lo.s64 	%rd17, %rd16, 62;
	sub.s64 	%rd18, %rd11, %rd17;
	add.s64 	%rd19, %rd8, %rd18;
	ld.const.s8 	%r57, [%rd19];
	mul.hi.u64 	%rd20, %rd48, 2457006494729263899;
	shr.u64 	%rd21, %rd20, 9;
	mul.hi.u64 	%rd22, %rd21, 297528130221121801;
	mul.lo.s64 	%rd23, %rd22, 62;
	sub.s64 	%rd24, %rd21, %rd23;
	add.s64 	%rd25, %rd8, %rd24;
	shr.u64 	%rd26, %rd48, 3;
	mul.hi.u64 	%rd27, %rd26, 2536264768752788541;
	shr.u64 	%rd28, %rd27, 12;
	mul.hi.u64 	%rd29, %rd28, 297528130221121801;
	mul.lo.s64 	%rd30, %rd29, 62;
	sub.s64 	%rd31, %rd28, %rd30;
	add.s64 	%rd32, %rd8, %rd31;
	ld.const.s8 	%r58, [%rd32];
	mul.hi.u64 	%rd33, %rd48, 5236159522586402149;
	shr.u64 	%rd34, %rd33, 22;
	mul.hi.u64 	%rd35, %rd34, 297528130221121801;
	mul.lo.s64 	%rd36, %rd35, 62;
	sub.s64 	%rd37, %rd34, %rd36;
	add.s64 	%rd38, %rd8, %rd37;
	ld.const.s8 	%rs2, [%rd38];
	mul.hi.u64 	%rd39, %rd48, 2702533947141368851;
	shr.u64 	%rd40, %rd39, 27;
	mul.hi.u64 	%rd41, %rd40, 297528130221121801;
	mul.lo.s64 	%rd42, %rd41, 62;
	sub.s64 	%rd43, %rd40, %rd42;
	add.s64 	%rd44, %rd8, %rd43;
	ld.const.s8 	%r59, [%rd44];
	mul.wide.s16 	%r60, %rs2, 256;
	or.b32  	%r61, %r60, %r59;
	shl.b32 	%r62, %r58, 16;
	or.b32  	%r63, %r62, %r61;
	ld.const.u8 	%r64, [%rd25];
	shl.b32 	%r65, %r64, 24;
	or.b32  	%r66, %r65, %r63;
	mul.wide.s16 	%r67, %rs1, 256;
	or.b32  	%r68, %r67, %r57;
	or.b32  	%r69, %r68, 8388608;
	ld.const.u32 	%r70, [d_K];
	add.s32 	%r71, %r70, %r66;
	add.s32 	%r72, %r71, -1;
	ld.const.u32 	%r73, [d_r];
	shf.l.wrap.b32 	%r74, %r72, %r72, %r73;
	add.s32 	%r75, %r74, -271733879;
	not.b32 	%r76, %r75;
	and.b32  	%r77, %r75, -271733879;
	and.b32  	%r78, %r76, -1732584194;
	or.b32  	%r79, %r77, %r78;
	ld.const.u32 	%r80, [d_K+4];
	add.s32 	%r81, %r80, %r79;
	add.s32 	%r82, %r81, %r69;
	add.s32 	%r83, %r82, 271733878;
	ld.const.u32 	%r84, [d_r+4];
	shl.b32 	%r85, %r83, %r84;
	sub.s32 	%r86, 32, %r84;
	shr.u32 	%r87, %r83, %r86;
	add.s32 	%r88, %r87, %r75;
	add.s32 	%r89, %r88, %r85;
	not.b32 	%r90, %r89;
	and.b32  	%r91, %r89, %r75;
	and.b32  	%r92, %r90, -271733879;
	or.b32  	%r93, %r91, %r92;
	ld.const.u32 	%r94, [d_K+8];
	add.s32 	%r95, %r94, %r93;
	add.s32 	%r96, %r95, -1732584194;
	ld.const.u32 	%r97, [d_r+8];
	shl.b32 	%r98, %r96, %r97;
	sub.s32 	%r99, 32, %r97;
	shr.u32 	%r100, %r96, %r99;
	add.s32 	%r101, %r100, %r89;
	add.s32 	%r102, %r101, %r98;
	and.b32  	%r103, %r102, %r89;
	not.b32 	%r104, %r102;
	and.b32  	%r105, %r75, %r104;
	or.b32  	%r106, %r103, %r105;
	ld.const.u32 	%r107, [d_K+12];
	add.s32 	%r108, %r107, %r106;
	add.s32 	%r109, %r108, -271733879;
	shl.b32 	%r110, %r109, %r5;
	sub.s32 	%r111, 32, %r5;
	shr.u32 	%r112, %r109, %r111;
	add.s32 	%r113, %r112, %r102;
	add.s32 	%r114, %r113, %r110;
	and.b32  	%r115, %r114, %r102;
	not.b32 	%r116, %r114;
	and.b32  	%r117, %r89, %r116;
	or.b32  	%r118, %r115, %r117;
	add.s32 	%r119, %r118, %r75;
	ld.const.u32 	%r120, [d_K+16];
	add.s32 	%r121, %r119, %r120;
	shl.b32 	%r122, %r121, %r6;
	sub.s32 	%r123, 32, %r6;
	shr.u32 	%r124, %r121, %r123;
	add.s32 	%r125, %r124, %r114;
	add.s32 	%r126, %r125, %r122;
	and.b32  	%r127, %r126, %r114;
	not.b32 	%r128, %r126;
	and.b32  	%r129, %r102, %r128;
	or.b32  	%r130, %r127, %r129;
	add.s32 	%r131, %r130, %r89;
	ld.const.u32 	%r132, [d_K+20];
	add.s32 	%r133, %r131, %r132;
	shl.b32 	%r134, %r133, %r7;
	sub.s32 	%r135, 32, %r7;
	shr.u32 	%r136, %r133, %r135;
	add.s32 	%r137, %r136, %r126;
	add.s32 	%r138, %r137, %r134;
	and.b32  	%r139, %r138, %r126;
	not.b32 	%r140, %r138;
	and.b32  	%r141, %r114, %r140;
	or.b32  	%r142, %r139, %r141;
	add.s32 	%r143, %r142, %r102;
	ld.const.u32 	%r144, [d_K+24];
	add.s32 	%r145, %r143, %r144;
	shl.b32 	%r146, %r145, %r8;
	sub.s32 	%r147, 32, %r8;
	shr.u32 	%r148, %r145, %r147;
	add.s32 	%r149, %r148, %r138;
	add.s32 	%r150, %r149, %r146;
	and.b32  	%r151, %r150, %r138;
	not.b32 	%r152, %r150;
	and.b32  	%r153, %r126, %r152;
	or.b32  	%r154, %r151, %r153;
	add.s32 	%r155, %r154, %r114;
	ld.const.u32 	%r156, [d_K+28];
	add.s32 	%r157, %r155, %r156;
	shl.b32 	%r158, %r157, %r9;
	sub.s32 	%r159, 32, %r9;
	shr.u32 	%r160, %r157, %r159;
	add.s32 	%r161, %r160, %r150;
	add.s32 	%r162, %r161, %r158;
	and.b32  	%r163, %r162, %r150;
	not.b32 	%r164, %r162;
	and.b32  	%r165, %r138, %r164;
	or.b32  	%r166, %r163, %r165;
	add.s32 	%r167, %r166, %r126;
	ld.const.u32 	%r168, [d_K+32];
	add.s32 	%r169, %r167, %r168;
	shl.b32 	%r170, %r169, %r10;
	sub.s32 	%r171, 32, %r10;
	shr.u32 	%r172, %r169, %r171;
	add.s32 	%r173, %r172, %r162;
	add.s32 	%r174, %r173, %r170;
	and.b32  	%r175, %r174, %r162;
	not.b32 	%r176, %r174;
	and.b32  	%r177, %r150, %r176;
	or.b32  	%r178, %r175, %r177;
	add.s32 	%r179, %r178, %r138;
	ld.const.u32 	%r180, [d_K+36];
	add.s32 	%r181, %r179, %r180;
	ld.const.u32 	%r182, [d_r+36];
	shl.b32 	%r183, %r181, %r182;
	sub.s32 	%r184, 32, %r182;
	shr.u32 	%r185, %r181, %r184;
	add.s32 	%r186, %r185, %r174;
	add.s32 	%r187, %r186, %r183;
	and.b32  	%r188, %r187, %r174;
	not.b32 	%r189, %r187;
	and.b32  	%r190, %r162, %r189;
	or.b32  	%r191, %r188, %r190;
	add.s32 	%r192, %r191, %r150;
	ld.const.u32 	%r193, [d_K+40];
	add.s32 	%r194, %r192, %r193;
	shl.b32 	%r195, %r194, %r11;
	sub.s32 	%r196, 32, %r11;
	shr.u32 	%r197, %r194, %r196;
	add.s32 	%r198, %r197, %r187;
	add.s32 	%r199, %r198, %r195;
	and.b32  	%r200, %r199, %r187;
	not.b32 	%r201, %r199;
	and.b32  	%r202, %r174, %r201;
	or.b32  	%r203, %r200, %r202;
	add.s32 	%r204, %r203, %r162;
	ld.const.u32 	%r205, [d_K+44];
	add.s32 	%r206, %r204, %r205;
	shl.b32 	%r207, %r206, %r12;
	sub.s32 	%r208, 32, %r12;
	shr.u32 	%r209, %r206, %r208;
	add.s32 	%r210, %r209, %r199;
	add.s32 	%r211, %r210, %r207;
	and.b32  	%r212, %r211, %r199;
	not.b32 	%r213, %r211;
	and.b32  	%r214, %r187, %r213;
	or.b32  	%r215, %r212, %r214;
	add.s32 	%r216, %r215, %r174;
	ld.const.u32 	%r217, [d_K+48];
	add.s32 	%r218, %r216, %r217;
	ld.const.u32 	%r219, [d_r+48];
	shl.b32 	%r220, %r218, %r219;
	sub.s32 	%r221, 32, %r219;
	shr.u32 	%r222, %r218, %r221;
	add.s32 	%r223, %r222, %r211;
	add.s32 	%r224, %r223, %r220;
	and.b32  	%r225, %r224, %r211;
	not.b32 	%r226, %r224;
	and.b32  	%r227, %r199, %r226;
	or.b32  	%r228, %r225, %r227;
	add.s32 	%r229, %r228, %r187;
	ld.const.u32 	%r230, [d_K+52];
	add.s32 	%r231, %r229, %r230;
	ld.const.u32 	%r232, [d_r+52];
	shl.b32 	%r233, %r231, %r232;
	sub.s32 	%r234, 32, %r232;
	shr.u32 	%r235, %r231, %r234;
	add.s32 	%r236, %r235, %r224;
	add.s32 	%r237, %r236, %r233;
	and.b32  	%r238, %r237, %r224;
	not.b32 	%r239, %r237;
	and.b32  	%r240, %r211, %r239;
	or.b32  	%r241, %r238, %r240;
	add.s32 	%r242, %r241, %r199;
	ld.const.u32 	%r243, [d_K+56];
	add.s32 	%r244, %r243, %r242;
	add.s32 	%r245, %r244, 48;
	shl.b32 	%r246, %r245, %r13;
	sub.s32 	%r247, 32, %r13;
	shr.u32 	%r248, %r245, %r247;
	add.s32 	%r249, %r248, %r237;
	add.s32 	%r250, %r249, %r246;
	and.b32  	%r251, %r250, %r237;
	not.b32 	%r252, %r250;
	and.b32  	%r253, %r224, %r252;
	or.b32  	%r254, %r251, %r253;
	add.s32 	%r255, %r254, %r211;
	ld.const.u32 	%r256, [d_K+60];
	add.s32 	%r257, %r255, %r256;
	ld.const.u32 	%r258, [d_r+60];
	shl.b32 	%r259, %r257, %r258;
	sub.s32 	%r260, 32, %r258;
	shr.u32 	%r261, %r257, %r260;
	add.s32 	%r262, %r261, %r250;
	add.s32 	%r263, %r262, %r259;
	and.b32  	%r264, %r263, %r237;
	and.b32  	%r265, %r250, %r239;
	or.b32  	%r266, %r264, %r265;
	add.s32 	%r267, %r266, %r224;
	ld.const.u32 	%r268, [d_K+64];
	add.s32 	%r269, %r267, %r268;
	add.s32 	%r270, %r269, %r69;
	shl.b32 	%r271, %r270, %r14;
	sub.s32 	%r272, 32, %r14;
	shr.u32 	%r273, %r270, %r272;
	add.s32 	%r274, %r273, %r263;
	add.s32 	%r275, %r274, %r271;
	and.b32  	%r276, %r275, %r250;
	and.b32  	%r277, %r263, %r252;
	or.b32  	%r278, %r276, %r277;
	add.s32 	%r279, %r278, %r237;
	ld.const.u32 	%r280, [d_K+68];
	add.s32 	%r281, %r279, %r280;
	ld.const.u32 	%r282, [d_r+68];
	shl.b32 	%r283, %r281, %r282;
	sub.s32 	%r284, 32, %r282;
	shr.u32 	%r285, %r281, %r284;
	add.s32 	%r286, %r285, %r275;
	add.s32 	%r287, %r286, %r283;
	and.b32  	%r288, %r287, %r263;
	not.b32 	%r289, %r263;
	and.b32  	%r290, %r275, %r289;
	or.b32  	%r291, %r288, %r290;
	add.s32 	%r292, %r291, %r250;
	ld.const.u32 	%r293, [d_K+72];
	add.s32 	%r294, %r292, %r293;
	ld.const.u32 	%r295, [d_r+72];
	shl.b32 	%r296, %r294, %r295;
	sub.s32 	%r297, 32, %r295;
	shr.u32 	%r298, %r294, %r297;
	add.s32 	%r299, %r298, %r287;
	add.s32 	%r300, %r299, %r296;
	and.b32  	%r301, %r300, %r275;
	not.b32 	%r302, %r275;
	and.b32  	%r303, %r287, %r302;
	or.b32  	%r304, %r301, %r303;
	add.s32 	%r305, %r304, %r263;
	ld.const.u32 	%r306, [d_K+76];
	add.s32 	%r307, %r305, %r306;
	add.s32 	%r308, %r307, %r66;
	ld.const.u32 	%r309, [d_r+76];
	shl.b32 	%r310, %r308, %r309;
	sub.s32 	%r311, 32, %r309;
	shr.u32 	%r312, %r308, %r311;
	add.s32 	%r313, %r312, %r300;
	add.s32 	%r314, %r313, %r310;
	and.b32  	%r315, %r314, %r287;
	not.b32 	%r316, %r287;
	and.b32  	%r317, %r300, %r316;
	or.b32  	%r318, %r315, %r317;
	add.s32 	%r319, %r318, %r275;
	ld.const.u32 	%r320, [d_K+80];
	add.s32 	%r321, %r319, %r320;
	shl.b32 	%r322, %r321, %r15;
	sub.s32 	%r323, 32, %r15;
	shr.u32 	%r324, %r321, %r323;
	add.s32 	%r325, %r324, %r314;
	add.s32 	%r326, %r325, %r322;
	and.b32  	%r327, %r326, %r300;
	not.b32 	%r328, %r300;
	and.b32  	%r329, %r314, %r328;
	or.b32  	%r330, %r327, %r329;
	add.s32 	%r331, %r330, %r287;
	ld.const.u32 	%r332, [d_K+84];
	add.s32 	%r333, %r331, %r332;
	ld.const.u32 	%r334, [d_r+84];
	shl.b32 	%r335, %r333, %r334;
	sub.s32 	%r336, 32, %r334;
	shr.u32 	%r337, %r333, %r336;
	add.s32 	%r338, %r337, %r326;
	add.s32 	%r339, %r338, %r335;
	and.b32  	%r340, %r339, %r314;
	not.b32 	%r341, %r314;
	and.b32  	%r342, %r326, %r341;
	or.b32  	%r343, %r340, %r342;
	add.s32 	%r344, %r343, %r300;
	ld.const.u32 	%r345, [d_K+88];
	add.s32 	%r346, %r344, %r345;
	shl.b32 	%r347, %r346, %r16;
	sub.s32 	%r348, 32, %r16;
	shr.u32 	%r349, %r346, %r348;
	add.s32 	%r350, %r349, %r339;
	add.s32 	%r351, %r350, %r347;
	and.b32  	%r352, %r351, %r326;
	not.b32 	%r353, %r326;
	and.b32  	%r354, %r339, %r353;
	or.b32  	%r355, %r352, %r354;
	add.s32 	%r356, %r355, %r314;
	ld.const.u32 	%r357, [d_K+92];
	add.s32 	%r358, %r356, %r357;
	shl.b32 	%r359, %r358, %r17;
	sub.s32 	%r360, 32, %r17;
	shr.u32 	%r361, %r358, %r360;
	add.s32 	%r362, %r361, %r351;
	add.s32 	%r363, %r362, %r359;
	and.b32  	%r364, %r363, %r339;
	not.b32 	%r365, %r339;
	and.b32  	%r366, %r351, %r365;
	or.b32  	%r367, %r364, %r366;
	add.s32 	%r368, %r367, %r326;
	ld.const.u32 	%r369, [d_K+96];
	add.s32 	%r370, %r368, %r369;
	shl.b32 	%r371, %r370, %r18;
	sub.s32 	%r372, 32, %r18;
	shr.u32 	%r373, %r370, %r372;
	add.s32 	%r374, %r373, %r363;
	add.s32 	%r375, %r374, %r371;
	and.b32  	%r376, %r375, %r351;
	not.b32 	%r377, %r351;
	and.b32  	%r378, %r363, %r377;
	or.b32  	%r379, %r376, %r378;
	add.s32 	%r380, %r379, %r339;
	ld.const.u32 	%r381, [d_K+100];
	add.s32 	%r382, %r381, %r380;
	add.s32 	%r383, %r382, 48;
	shl.b32 	%r384, %r383, %r19;
	sub.s32 	%r385, 32, %r19;
	shr.u32 	%r386, %r383, %r385;
	add.s32 	%r387, %r386, %r375;
	add.s32 	%r388, %r387, %r384;
	and.b32  	%r389, %r388, %r363;
	not.b32 	%r390, %r363;
	and.b32  	%r391, %r375, %r390;
	or.b32  	%r392, %r389, %r391;
	add.s32 	%r393, %r392, %r351;
	ld.const.u32 	%r394, [d_K+104];
	add.s32 	%r395, %r393, %r394;
	shl.b32 	%r396, %r395, %r20;
	sub.s32 	%r397, 32, %r20;
	shr.u32 	%r398, %r395, %r397;
	add.s32 	%r399, %r398, %r388;
	add.s32 	%r400, %r399, %r396;
	and.b32  	%r401, %r400, %r375;
	not.b32 	%r402, %r375;
	and.b32  	%r403, %r388, %r402;
	or.b32  	%r404, %r401, %r403;
	add.s32 	%r405, %r404, %r363;
	ld.const.u32 	%r406, [d_K+108];
	add.s32 	%r407, %r405, %r406;
	shl.b32 	%r408, %r407, %r21;
	sub.s32 	%r409, 32, %r21;
	shr.u32 	%r410, %r407, %r409;
	add.s32 	%r411, %r410, %r400;
	add.s32 	%r412, %r411, %r408;
	and.b32  	%r413, %r412, %r388;
	not.b32 	%r414, %r388;
	and.b32  	%r415, %r400, %r414;
	or.b32  	%r416, %r413, %r415;
	add.s32 	%r417, %r416, %r375;
	ld.const.u32 	%r418, [d_K+112];
	add.s32 	%r419, %r417, %r418;
	shl.b32 	%r420, %r419, %r22;
	sub.s32 	%r421, 32, %r22;
	shr.u32 	%r422, %r419, %r421;
	add.s32 	%r423, %r422, %r412;
	add.s32 	%r424, %r423, %r420;
	and.b32  	%r425, %r424, %r400;
	not.b32 	%r426, %r400;
	and.b32  	%r427, %r412, %r426;
	or.b32  	%r428, %r425, %r427;
	add.s32 	%r429, %r428, %r388;
	ld.const.u32 	%r430, [d_K+116];
	add.s32 	%r431, %r429, %r430;
	shl.b32 	%r432, %r431, %r23;
	sub.s32 	%r433, 32, %r23;
	shr.u32 	%r434, %r431, %r433;
	add.s32 	%r435, %r434, %r424;
	add.s32 	%r436, %r435, %r432;
	and.b32  	%r437, %r436, %r412;
	not.b32 	%r438, %r412;
	and.b32  	%r439, %r424, %r438;
	or.b32  	%r440, %r437, %r439;
	add.s32 	%r441, %r440, %r400;
	ld.const.u32 	%r442, [d_K+120];
	add.s32 	%r443, %r441, %r442;
	ld.const.u32 	%r444, [d_r+120];
	shl.b32 	%r445, %r443, %r444;
	sub.s32 	%r446, 32, %r444;
	shr.u32 	%r447, %r443, %r446;
	add.s32 	%r448, %r447, %r436;
	add.s32 	%r449, %r448, %r445;
	and.b32  	%r450, %r449, %r424;
	not.b32 	%r451, %r424;
	and.b32  	%r452, %r436, %r451;
	or.b32  	%r453, %r450, %r452;
	add.s32 	%r454, %r453, %r412;
	ld.const.u32 	%r455, [d_K+124];
	add.s32 	%r456, %r454, %r455;
	shl.b32 	%r457, %r456, %r24;
	sub.s32 	%r458, 32, %r24;
	shr.u32 	%r459, %r456, %r458;
	add.s32 	%r460, %r459, %r449;
	add.s32 	%r461, %r460, %r457;
	xor.b32  	%r462, %r449, %r436;
	xor.b32  	%r463, %r462, %r461;
	add.s32 	%r464, %r463, %r424;
	ld.const.u32 	%r465, [d_K+128];
	add.s32 	%r466, %r464, %r465;
	ld.const.u32 	%r467, [d_r+128];
	shl.b32 	%r468, %r466, %r467;
	sub.s32 	%r469, 32, %r467;
	shr.u32 	%r470, %r466, %r469;
	add.s32 	%r471, %r470, %r461;
	add.s32 	%r472, %r471, %r468;
	xor.b32  	%r473, %r461, %r449;
	xor.b32  	%r474, %r473, %r472;
	add.s32 	%r475, %r474, %r436;
	ld.const.u32 	%r476, [d_K+132];
	add.s32 	%r477, %r475, %r476;
	shl.b32 	%r478, %r477, %r25;
	sub.s32 	%r479, 32, %r25;
	shr.u32 	%r480, %r477, %r479;
	add.s32 	%r481, %r480, %r472;
	add.s32 	%r482, %r481, %r478;
	xor.b32  	%r483, %r472, %r461;
	xor.b32  	%r484, %r483, %r482;
	add.s32 	%r485, %r484, %r449;
	ld.const.u32 	%r486, [d_K+136];
	add.s32 	%r487, %r485, %r486;
	shl.b32 	%r488, %r487, %r26;
	sub.s32 	%r489, 32, %r26;
	shr.u32 	%r490, %r487, %r489;
	add.s32 	%r491, %r490, %r482;
	add.s32 	%r492, %r491, %r488;
	xor.b32  	%r493, %r482, %r472;
	xor.b32  	%r494, %r493, %r492;
	add.s32 	%r495, %r494, %r461;
	ld.const.u32 	%r496, [d_K+140];
	add.s32 	%r497, %r496, %r495;
	add.s32 	%r498, %r497, 48;
	ld.const.u32 	%r499, [d_r+140];
	shl.b32 	%r500, %r498, %r499;
	sub.s32 	%r501, 32, %r499;
	shr.u32 	%r502, %r498, %r501;
	add.s32 	%r503, %r502, %r492;
	add.s32 	%r504, %r503, %r500;
	xor.b32  	%r505, %r492, %r482;
	xor.b32  	%r506, %r505, %r504;
	add.s32 	%r507, %r506, %r472;
	ld.const.u32 	%r508, [d_K+144];
	add.s32 	%r509, %r507, %r508;
	add.s32 	%r510, %r509, %r69;
	ld.const.u32 	%r511, [d_r+144];
	shl.b32 	%r512, %r510, %r511;
	sub.s32 	%r513, 32, %r511;
	shr.u32 	%r514, %r510, %r513;
	add.s32 	%r515, %r514, %r504;
	add.s32 	%r516, %r515, %r512;
	xor.b32  	%r517, %r504, %r492;
	xor.b32  	%r518, %r517, %r516;
	add.s32 	%r519, %r518, %r482;
	ld.const.u32 	%r520, [d_K+148];
	add.s32 	%r521, %r519, %r520;
	shl.b32 	%r522, %r521, %r27;
	sub.s32 	%r523, 32, %r27;
	shr.u32 	%r524, %r521, %r523;
	add.s32 	%r525, %r524, %r516;
	add.s32 	%r526, %r525, %r522;
	xor.b32  	%r527, %r516, %r504;
	xor.b32  	%r528, %r527, %r526;
	add.s32 	%r529, %r528, %r492;
	ld.const.u32 	%r530, [d_K+152];
	add.s32 	%r531, %r529, %r530;
	ld.const.u32 	%r532, [d_r+152];
	shl.b32 	%r533, %r531, %r532;
	sub.s32 	%r534, 32, %r532;
	shr.u32 	%r535, %r531, %r534;
	add.s32 	%r536, %r535, %r526;
	add.s32 	%r537, %r536, %r533;
	xor.b32  	%r538, %r526, %r516;
	xor.b32  	%r539, %r538, %r537;
	add.s32 	%r540, %r539, %r504;
	ld.const.u32 	%r541, [d_K+156];
	add.s32 	%r542, %r540, %r541;
	ld.const.u32 	%r543, [d_r+156];
	shl.b32 	%r544, %r542, %r543;
	sub.s32 	%r545, 32, %r543;
	shr.u32 	%r546, %r542, %r545;
	add.s32 	%r547, %r546, %r537;
	add.s32 	%r548, %r547, %r544;
	xor.b32  	%r549, %r537, %r526;
	xor.b32  	%r550, %r549, %r548;
	add.s32 	%r551, %r550, %r516;
	ld.const.u32 	%r552, [d_K+160];
	add.s32 	%r553, %r551, %r552;
	shl.b32 	%r554, %r553, %r28;
	sub.s32 	%r555, 32, %r28;
	shr.u32 	%r556, %r553, %r555;
	add.s32 	%r557, %r556, %r548;
	add.s32 	%r558, %r557, %r554;
	xor.b32  	%r559, %r548, %r537;
	xor.b32  	%r560, %r559, %r558;
	add.s32 	%r561, %r560, %r526;
	ld.const.u32 	%r562, [d_K+164];
	add.s32 	%r563, %r561, %r562;
	add.s32 	%r564, %r563, %r66;
	shl.b32 	%r565, %r564, %r29;
	sub.s32 	%r566, 32, %r29;
	shr.u32 	%r567, %r564, %r566;
	add.s32 	%r568, %r567, %r558;
	add.s32 	%r569, %r568, %r565;
	xor.b32  	%r570, %r558, %r548;
	xor.b32  	%r571, %r570, %r569;
	add.s32 	%r572, %r571, %r537;
	ld.const.u32 	%r573, [d_K+168];
	add.s32 	%r574, %r572, %r573;
	shl.b32 	%r575, %r574, %r30;
	sub.s32 	%r576, 32, %r30;
	shr.u32 	%r577, %r574, %r576;
	add.s32 	%r578, %r577, %r569;
	add.s32 	%r579, %r578, %r575;
	xor.b32  	%r580, %r569, %r558;
	xor.b32  	%r581, %r580, %r579;
	add.s32 	%r582, %r581, %r548;
	ld.const.u32 	%r583, [d_K+172];
	add.s32 	%r584, %r582, %r583;
	ld.const.u32 	%r585, [d_r+172];
	shl.b32 	%r586, %r584, %r585;
	sub.s32 	%r587, 32, %r585;
	shr.u32 	%r588, %r584, %r587;
	add.s32 	%r589, %r588, %r579;
	add.s32 	%r590, %r589, %r586;
	xor.b32  	%r591, %r579, %r569;
	xor.b32  	%r592, %r591, %r590;
	add.s32 	%r593, %r592, %r558;
	ld.const.u32 	%r594, [d_K+176];
	add.s32 	%r595, %r593, %r594;
	shl.b32 	%r596, %r595, %r31;
	sub.s32 	%r597, 32, %r31;
	shr.u32 	%r598, %r595, %r597;
	add.s32 	%r599, %r598, %r590;
	add.s32 	%r600, %r599, %r596;
	xor.b32  	%r601, %r590, %r579;
	xor.b32  	%r602, %r601, %r600;
	add.s32 	%r603, %r602, %r569;
	ld.const.u32 	%r604, [d_K+180];
	add.s32 	%r605, %r603, %r604;
	shl.b32 	%r606, %r605, %r32;
	sub.s32 	%r607, 32, %r32;
	shr.u32 	%r608, %r605, %r607;
	add.s32 	%r609, %r608, %r600;
	add.s32 	%r610, %r609, %r606;
	xor.b32  	%r611, %r600, %r590;
	xor.b32  	%r612, %r611, %r610;
	add.s32 	%r613, %r612, %r579;
	ld.const.u32 	%r614, [d_K+184];
	add.s32 	%r615, %r613, %r614;
	shl.b32 	%r616, %r615, %r33;
	sub.s32 	%r617, 32, %r33;
	shr.u32 	%r618, %r615, %r617;
	add.s32 	%r619, %r618, %r610;
	add.s32 	%r620, %r619, %r616;
	xor.b32  	%r621, %r610, %r600;
	xor.b32  	%r622, %r621, %r620;
	add.s32 	%r623, %r622, %r590;
	ld.const.u32 	%r624, [d_K+188];
	add.s32 	%r625, %r623, %r624;
	ld.const.u32 	%r626, [d_r+188];
	shl.b32 	%r627, %r625, %r626;
	sub.s32 	%r628, 32, %r626;
	shr.u32 	%r629, %r625, %r628;
	add.s32 	%r630, %r629, %r620;
	add.s32 	%r631, %r630, %r627;
	not.b32 	%r632, %r610;
	or.b32  	%r633, %r631, %r632;
	xor.b32  	%r634, %r633, %r620;
	add.s32 	%r635, %r634, %r600;
	ld.const.u32 	%r636, [d_K+192];
	add.s32 	%r637, %r635, %r636;
	add.s32 	%r638, %r637, %r66;
	shl.b32 	%r639, %r638, %r34;
	sub.s32 	%r640, 32, %r34;
	shr.u32 	%r641, %r638, %r640;
	add.s32 	%r642, %r641, %r631;
	add.s32 	%r643, %r642, %r639;
	not.b32 	%r644, %r620;
	or.b32  	%r645, %r643, %r644;
	xor.b32  	%r646, %r645, %r631;
	add.s32 	%r647, %r646, %r610;
	ld.const.u32 	%r648, [d_K+196];
	add.s32 	%r649, %r647, %r648;
	shl.b32 	%r650, %r649, %r35;
	sub.s32 	%r651, 32, %r35;
	shr.u32 	%r652, %r649, %r651;
	add.s32 	%r653, %r652, %r643;
	add.s32 	%r654, %r653, %r650;
	not.b32 	%r655, %r631;
	or.b32  	%r656, %r654, %r655;
	xor.b32  	%r657, %r656, %r643;
	add.s32 	%r658, %r657, %r620;
	ld.const.u32 	%r659, [d_K+200];
	add.s32 	%r660, %r659, %r658;
	add.s32 	%r661, %r660, 48;
	shl.b32 	%r662, %r661, %r36;
	sub.s32 	%r663, 32, %r36;
	shr.u32 	%r664, %r661, %r663;
	add.s32 	%r665, %r664, %r654;
	add.s32 	%r666, %r665, %r662;
	not.b32 	%r667, %r643;
	or.b32  	%r668, %r666, %r667;
	xor.b32  	%r669, %r668, %r654;
	add.s32 	%r670, %r669, %r631;
	ld.const.u32 	%r671, [d_K+204];
	add.s32 	%r672, %r670, %r671;
	shl.b32 	%r673, %r672, %r37;
	sub.s32 	%r674, 32, %r37;
	shr.u32 	%r675, %r672, %r674;
	add.s32 	%r676, %r675, %r666;
	add.s32 	%r677, %r676, %r673;
	not.b32 	%r678, %r654;
	or.b32  	%r679, %r677, %r678;
	xor.b32  	%r680, %r679, %r666;
	add.s32 	%r681, %r680, %r643;
	ld.const.u32 	%r682, [d_K+208];
	add.s32 	%r683, %r681, %r682;
	shl.b32 	%r684, %r683, %r38;
	sub.s32 	%r685, 32, %r38;
	shr.u32 	%r686, %r683, %r685;
	add.s32 	%r687, %r686, %r677;
	add.s32 	%r688, %r687, %r684;
	not.b32 	%r689, %r666;
	or.b32  	%r690, %r688, %r689;
	xor.b32  	%r691, %r690, %r677;
	add.s32 	%r692, %r691, %r654;
	ld.const.u32 	%r693, [d_K+212];
	add.s32 	%r694, %r692, %r693;
	ld.const.u32 	%r695, [d_r+212];
	shl.b32 	%r696, %r694, %r695;
	sub.s32 	%r697, 32, %r695;
	shr.u32 	%r698, %r694, %r697;
	add.s32 	%r699, %r698, %r688;
	add.s32 	%r700, %r699, %r696;
	not.b32 	%r701, %r677;
	or.b32  	%r702, %r700, %r701;
	xor.b32  	%r703, %r702, %r688;
	add.s32 	%r704, %r703, %r666;
	ld.const.u32 	%r705, [d_K+216];
	add.s32 	%r706, %r704, %r705;
	shl.b32 	%r707, %r706, %r39;
	sub.s32 	%r708, 32, %r39;
	shr.u32 	%r709, %r706, %r708;
	add.s32 	%r710, %r709, %r700;
	add.s32 	%r711, %r710, %r707;
	not.b32 	%r712, %r688;
	or.b32  	%r713, %r711, %r712;
	xor.b32  	%r714, %r713, %r700;
	add.s32 	%r715, %r714, %r677;
	ld.const.u32 	%r716, [d_K+220];
	add.s32 	%r717, %r715, %r716;
	add.s32 	%r718, %r717, %r69;
	ld.const.u32 	%r719, [d_r+220];
	shl.b32 	%r720, %r718, %r719;
	sub.s32 	%r721, 32, %r719;
	shr.u32 	%r722, %r718, %r721;
	add.s32 	%r723, %r722, %r711;
	add.s32 	%r724, %r723, %r720;
	not.b32 	%r725, %r700;
	or.b32  	%r726, %r724, %r725;
	xor.b32  	%r727, %r726, %r711;
	add.s32 	%r728, %r727, %r688;
	ld.const.u32 	%r729, [d_K+224];
	add.s32 	%r730, %r728, %r729;
	shl.b32 	%r731, %r730, %r40;
	sub.s32 	%r732, 32, %r40;
	shr.u32 	%r733, %r730, %r732;
	add.s32 	%r734, %r733, %r724;
	add.s32 	%r735, %r734, %r731;
	not.b32 	%r736, %r711;
	or.b32  	%r737, %r735, %r736;
	xor.b32  	%r738, %r737, %r724;
	add.s32 	%r739, %r738, %r700;
	ld.const.u32 	%r740, [d_K+228];
	add.s32 	%r741, %r739, %r740;
	ld.const.u32 	%r742, [d_r+228];
	shl.b32 	%r743, %r741, %r742;
	sub.s32 	%r744, 32, %r742;
	shr.u32 	%r745, %r741, %r744;
	add.s32 	%r746, %r745, %r735;
	add.s32 	%r747, %r746, %r743;
	not.b32 	%r748, %r724;
	or.b32  	%r749, %r747, %r748;
	xor.b32  	%r750, %r749, %r735;
	add.s32 	%r751, %r750, %r711;
	ld.const.u32 	%r752, [d_K+232];
	add.s32 	%r753, %r751, %r752;
	shl.b32 	%r754, %r753, %r41;
	sub.s32 	%r755, 32, %r41;
	shr.u32 	%r756, %r753, %r755;
	add.s32 	%r757, %r756, %r747;
	add.s32 	%r758, %r757, %r754;
	not.b32 	%r759, %r735;
	or.b32  	%r760, %r758, %r759;
	xor.b32  	%r761, %r760, %r747;
	add.s32 	%r762, %r761, %r724;
	ld.const.u32 	%r763, [d_K+236];
	add.s32 	%r764, %r762, %r763;
	ld.const.u32 	%r765, [d_r+236];
	shl.b32 	%r766, %r764, %r765;
	sub.s32 	%r767, 32, %r765;
	shr.u32 	%r768, %r764, %r767;
	add.s32 	%r769, %r768, %r758;
	add.s32 	%r770, %r769, %r766;
	not.b32 	%r771, %r747;
	or.b32  	%r772, %r770, %r771;
	xor.b32  	%r773, %r772, %r758;
	add.s32 	%r774, %r773, %r735;
	ld.const.u32 	%r775, [d_K+240];
	add.s32 	%r776, %r774, %r775;
	shl.b32 	%r777, %r776, %r42;
	sub.s32 	%r778, 32, %r42;
	shr.u32 	%r779, %r776, %r778;
	add.s32 	%r780, %r779, %r770;
	add.s32 	%r781, %r780, %r777;
	not.b32 	%r782, %r758;
	or.b32  	%r783, %r781, %r782;
	xor.b32  	%r784, %r783, %r770;
	add.s32 	%r785, %r784, %r747;
	ld.const.u32 	%r786, [d_K+244];
	add.s32 	%r787, %r785, %r786;
	shl.b32 	%r788, %r787, %r43;
	sub.s32 	%r789, 32, %r43;
	shr.u32 	%r790, %r787, %r789;
	add.s32 	%r791, %r790, %r781;
	add.s32 	%r45, %r791, %r788;
	not.b32 	%r792, %r770;
	or.b32  	%r793, %r45, %r792;
	xor.b32  	%r794, %r793, %r781;
	add.s32 	%r795, %r794, %r758;
	ld.const.u32 	%r796, [d_K+248];
	add.s32 	%r797, %r795, %r796;
	shl.b32 	%r798, %r797, %r44;
	sub.s32 	%r799, 32, %r44;
	shr.u32 	%r800, %r797, %r799;
	add.s32 	%r801, %r800, %r45;
	add.s32 	%r46, %r801, %r798;
	not.b32 	%r802, %r781;
	or.b32  	%r803, %r46, %r802;
	xor.b32  	%r804, %r803, %r45;
	add.s32 	%r805, %r804, %r770;
	ld.const.u32 	%r806, [d_K+252];
	add.s32 	%r807, %r805, %r806;
	ld.const.u32 	%r808, [d_r+252];
	shl.b32 	%r809, %r807, %r808;
	sub.s32 	%r810, 32, %r808;
	shr.u32 	%r811, %r807, %r810;
	add.s32 	%r812, %r811, %r46;
	add.s32 	%r813, %r812, %r809;
	add.s32 	%r815, %r781, 1732584193;
	add.s32 	%r816, %r813, -271733879;
	setp.ne.s32 	%p4, %r815, %r1;
	setp.ne.s32 	%p5, %r816, %r2;
	or.pred  	%p6, %p4, %p5;
	@%p6 bra 	$L__BB0_8;
	add.s32 	%r817, %r45, 271733878;
	add.s32 	%r818, %r46, -1732584194;
	setp.ne.s32 	%p7, %r818, %r3;
	setp.ne.s32 	%p8, %r817, %r4;
	or.pred  	%p9, %p7, %p8;
	@%p9 bra 	$L__BB0_8;
	atom.relaxed.global.cas.b32 	%r821, [g_found], 0, 1;
	setp.ne.s32 	%p11, %r821, 0;
	@%p11 bra 	$L__BB0_9;
	st.global.u64 	[g_idx], %rd48;
	bra.uni 	$L__BB0_9;
$L__BB0_8:
	ld.param.u64 	%rd47, [_Z6brute7PKhm_param_1];
	mov.u32 	%r820, %nctaid.x;
	mul.wide.u32 	%rd45, %r48, %r820;
	add.s64 	%rd48, %rd48, %rd45;
	setp.lt.u64 	%p10, %rd48, %rd47;
	@%p10 bra 	$L__BB0_3;
$L__BB0_9:
	ret;

}


// ===== COMPILED SASS (sm_100) =====

	.target	sm_100

	.elftype	@"ET_EXEC"


//--------------------- .note.nv.tkinfo           --------------------------
	.section	.note.nv.tkinfo,"",@"SHT_NOTE"
	.sectionflags	@"SHF_NOTE_NV_TKINFO"
	.tkinfo
        /*0018*/ 	.word	0x00000002
        /*0030*/ 	.string	""
        /*0030*/ 	.string	"ptxas"
        /*0030*/ 	.string	"Cuda compilation tools, release 13.0, V13.0.88"
        /*0030*/ 	.string	"Build cuda_13.0.r13.0/compiler.36424714_0"
        /*0030*/ 	.string	"-arch sm_100 -m 64 "



//--------------------- .note.nv.cuinfo           --------------------------
	.section	.note.nv.cuinfo,"",@"SHT_NOTE"
	.sectionflags	@"SHF_NOTE_NV_CUINFO"
        /*0018*/ 	.short	0x0002
        /*001a*/ 	.short	0x0064
        /*001c*/ 	.short	0x0082
	.zero		2


//--------------------- .nv.info                  --------------------------
	.section	.nv.info,"",@"SHT_CUDA_INFO"
	.align	4


	//----- nvinfo : EIATTR_REGCOUNT
	.align		4
        /*0000*/ 	.byte	0x04, 0x2f
        /*0002*/ 	.short	(.L_6 - .L_5)
	.align		4
.L_5:
        /*0004*/ 	.word	index@(_Z6brute7PKhm)
        /*0008*/ 	.word	0x0000002a


	//----- nvinfo : EIATTR_FRAME_SIZE
	.align		4
.L_6:
        /*000c*/ 	.byte	0x04, 0x11
        /*000e*/ 	.short	(.L_8 - .L_7)
	.align		4
.L_7:
        /*0010*/ 	.word	index@(_Z6brute7PKhm)
        /*0014*/ 	.word	0x00000000


	//----- nvinfo : EIATTR_MIN_STACK_SIZE
	.align		4
.L_8:
        /*0018*/ 	.byte	0x04, 0x12
        /*001a*/ 	.short	(.L_10 - .L_9)
	.align		4
.L_9:
        /*001c*/ 	.word	index@(_Z6brute7PKhm)
        /*0020*/ 	.word	0x00000000
.L_10:


//--------------------- .nv.compat                --------------------------
	.section	.nv.compat,"",@"SHT_CUDA_COMPAT_INFO"
	.align	4
        /*0000*/ 	.byte	0x02, 0x09, 0x00, 0x00, 0x02, 0x02, 0x01, 0x00, 0x02, 0x05, 0x05, 0x00, 0x03, 0x07, 0x01, 0x01
        /*0010*/ 	.byte	0x02, 0x03, 0x00, 0x00, 0x02, 0x06, 0x01, 0x00, 0x04, 0x0b, 0x08, 0x00, 0x09, 0x00, 0x00, 0x00
        /*0020*/ 	.byte	0x00, 0x00, 0x00, 0x00


//--------------------- .nv.info._Z6brute7PKhm    --------------------------
	.section	.nv.info._Z6brute7PKhm,"",@"SHT_CUDA_INFO"
	.sectionflags	@""
	.align	4


	//----- nvinfo : EIATTR_CUDA_API_VERSION
	.align		4
        /*0000*/ 	.byte	0x04, 0x37
        /*0002*/ 	.short	(.L_12 - .L_11)
.L_11:
        /*0004*/ 	.word	0x00000082


	//----- nvinfo : EIATTR_KPARAM_INFO
	.align		4
.L_12:
        /*0008*/ 	.byte	0x04, 0x17
        /*000a*/ 	.short	(.L_14 - .L_13)
.L_13:
        /*000c*/ 	.word	0x00000000
        /*0010*/ 	.short	0x0001
        /*0012*/ 	.short	0x0008
        /*0014*/ 	.byte	0x00, 0xf0, 0x21, 0x00


	//----- nvinfo : EIATTR_KPARAM_INFO
	.align		4
.L_14:
        /*0018*/ 	.byte	0x04, 0x17
        /*001a*/ 	.short	(.L_16 - .L_15)
.L_15:
        /*001c*/ 	.word	0x00000000
        /*0020*/ 	.short	0x0000
        /*0022*/ 	.short	0x0000
        /*0024*/ 	.byte	0x00, 0xf5, 0x21, 0x00


	//----- nvinfo : EIATTR_SPARSE_MMA_MASK
	.align		4
.L_16:
        /*0028*/ 	.byte	0x03, 0x50
        /*002a*/ 	.short	0x0000


	//----- nvinfo : EIATTR_MAXREG_COUNT
	.align		4
        /*002c*/ 	.byte	0x03, 0x1b
        /*002e*/ 	.short	0x0040


	//----- nvinfo : EIATTR_MERCURY_ISA_VERSION
	.align		4
        /*0030*/ 	.byte	0x03, 0x5f
        /*0032*/ 	.short	0x0101


	//----- nvinfo : EIATTR_VRC_CTA_INIT_COUNT
	.align		4
        /*0034*/ 	.byte	0x02, 0x4a
	.zero		1
	.zero		1


	//----- nvinfo : EIATTR_EXIT_INSTR_OFFSETS
	.align		4
        /*0038*/ 	.byte	0x04, 0x1c
        /*003a*/ 	.short	(.L_18 - .L_17)


	//   ....[0]....
.L_17:
        /*003c*/ 	.word	0x00000050


	//   ....[1]....
        /*0040*/ 	.word	0x000000e0


	//   ....[2]....
        /*0044*/ 	.word	0x000002a0


	//   ....[3]....
        /*0048*/ 	.word	0x00002360


	//   ....[4]....
        /*004c*/ 	.word	0x000023e0


	//   ....[5]....
        /*0050*/ 	.word	0x00002420


	//----- nvinfo : EIATTR_MAX_THREADS
	.align		4
.L_18:
        /*0054*/ 	.byte	0x04, 0x05
        /*0056*/ 	.short	(.L_20 - .L_19)
.L_19:
        /*0058*/ 	.word	0x00000100
        /*005c*/ 	.word	0x00000001
        /*0060*/ 	.word	0x00000001


	//----- nvinfo : EIATTR_CRS_STACK_SIZE
	.align		4
.L_20:
        /*0064*/ 	.byte	0x04, 0x1e
        /*0066*/ 	.short	(.L_22 - .L_21)
.L_21:
        /*0068*/ 	.word	0x00000000


	//----- nvinfo : EIATTR_CBANK_PARAM_SIZE
	.align		4
.L_22:
        /*006c*/ 	.byte	0x03, 0x19
        /*006e*/ 	.short	0x0010


	//----- nvinfo : EIATTR_PARAM_CBANK
	.align		4
        /*0070*/ 	.byte	0x04, 0x0a
        /*0072*/ 	.short	(.L_24 - .L_23)
	.align		4
.L_23:
        /*0074*/ 	.word	index@(.nv.constant0._Z6brute7PKhm)
        /*0078*/ 	.short	0x0380
        /*007a*/ 	.short	0x0010


	//----- nvinfo : EIATTR_SW_WAR
	.align		4
.L_24:
        /*007c*/ 	.byte	0x04, 0x36
        /*007e*/ 	.short	(.L_26 - .L_25)
.L_25:
        /*0080*/ 	.word	0x00000008
.L_26:


//--------------------- .nv.callgraph             --------------------------
	.section	.nv.callgraph,"",@"SHT_CUDA_CALLGRAPH"
	.align	4
	.sectionentsize	8
	.align		4
        /*0000*/ 	.word	0x00000000
	.align		4
        /*0004*/ 	.word	0xffffffff
	.align		4
        /*0008*/ 	.word	0x00000000
	.align		4
        /*000c*/ 	.word	0xfffffffe
	.align		4
        /*0010*/ 	.word	0x00000000
	.align		4
        /*0014*/ 	.word	0xfffffffd
	.align		4
        /*0018*/ 	.word	0x00000000
	.align		4
        /*001c*/ 	.word	0xfffffffc


//--------------------- .nv.constant4             --------------------------
	.section	.nv.constant4,"a",@progbits
	.align	8
	.align		8
.nv.constant4:
        /*0000*/ 	.dword	g_found
	.align		8
        /*0008*/ 	.dword	g_idx


//--------------------- .nv.constant3             --------------------------
	.section	.nv.constant3,"a",@progbits
	.align	4
.nv.constant3:
	.type		d_K,@object
	.size		d_K,(d_r - d_K)
d_K:
	.zero		256
	.type		d_r,@object
	.size		d_r,(d_CHARSET - d_r)
d_r:
        /*0100*/ 	.byte	0x07, 0x00, 0x00, 0x00, 0x0c, 0x00, 0x00, 0x00, 0x11, 0x00, 0x00, 0x00, 0x16, 0x00, 0x00, 0x00
        /* <DEDUP_REMOVED lines=15> */
	.type		d_CHARSET,@object
	.size		d_CHARSET,(.L_4 - d_CHARSET)
d_CHARSET:
        /*0200*/ 	.byte	0x61, 0x62, 0x63, 0x64, 0x65, 0x66, 0x67, 0x68, 0x69, 0x6a, 0x6b, 0x6c, 0x6d, 0x6e, 0x6f, 0x70
        /*0210*/ 	.byte	0x71, 0x72, 0x73, 0x74, 0x75, 0x76, 0x77, 0x78, 0x79, 0x7a, 0x41, 0x42, 0x43, 0x44, 0x45, 0x46
        /*0220*/ 	.byte	0x47, 0x48, 0x49, 0x4a, 0x4b, 0x4c, 0x4d, 0x4e, 0x4f, 0x50, 0x51, 0x52, 0x53, 0x54, 0x55, 0x56
        /*0230*/ 	.byte	0x57, 0x58, 0x59, 0x5a, 0x30, 0x31, 0x32, 0x33, 0x34, 0x35, 0x36, 0x37, 0x38, 0x39, 0x00
.L_4:


//--------------------- .text._Z6brute7PKhm       --------------------------
	.section	.text._Z6brute7PKhm,"ax",@progbits
	.align	128
        .global         _Z6brute7PKhm
        .type           _Z6brute7PKhm,@function
        .size           _Z6brute7PKhm,(.L_x_4 - _Z6brute7PKhm)
        .other          _Z6brute7PKhm,@"STO_CUDA_ENTRY STV_DEFAULT"
_Z6brute7PKhm:
.text._Z6brute7PKhm:
[----:B------:R-:W-:Y:S08]  /*0000*/  LDC R1, c[0x0][0x37c] ;  /* 0x0000df00ff017b82 */ /* 0x000ff00000000800 */
[----:B------:R-:W0:Y:S01]  /*0010*/  LDC.64 R38, c[0x4][RZ] ;  /* 0x01000000ff267b82 */ /* 0x000e220000000a00 */
[----:B------:R-:W0:Y:S02]  /*0020*/  LDCU.64 UR4, c[0x0][0x358] ;  /* 0x00006b00ff0477ac */ /* 0x000e240008000a00 */
[----:B0-----:R-:W2:Y:S02]  /*0030*/  LDG.E.STRONG.SYS R0, desc[UR4][R38.64] ;  /* 0x0000000426007981 */ /* 0x001ea4000c1f5900 */
[----:B--2---:R-:W-:-:S13]  /*0040*/  ISETP.NE.AND P0, PT, R0, RZ, PT ;  /* 0x000000ff0000720c */ /* 0x004fda0003f05270 */
[----:B------:R-:W-:Y:S05]  /*0050*/  @P0 EXIT ;  /* 0x000000000000094d */ /* 0x000fea0003800000 */
[----:B------:R-:W0:Y:S01]  /*0060*/  S2R R4, SR_CTAID.X ;  /* 0x0000000000047919 */ /* 0x000e220000002500 */
[----:B------:R-:W1:Y:S01]  /*0070*/  LDCU UR6, c[0x0][0x360] ;  /* 0x00006c00ff0677ac */ /* 0x000e620008000800 */
[----:B------:R-:W0:Y:S01]  /*0080*/  S2R R5, SR_TID.X ;  /* 0x0000000000057919 */ /* 0x000e220000002100 */
[----:B------:R-:W2:Y:S01]  /*0090*/  LDCU.64 UR4, c[0x0][0x388] ;  /* 0x00007100ff0477ac */ /* 0x000ea20008000a00 */
[----:B-1----:R-:W-:Y:S02]  /*00a0*/  IMAD.U32 R0, RZ, RZ, UR6 ;  /* 0x00000006ff007e24 */ /* 0x002fe4000f8e00ff */
[----:B0-----:R-:W-:-:S05]  /*00b0*/  IMAD R4, R4, UR6, R5 ;  /* 0x0000000604047c24 */ /* 0x001fca000f8e0205 */
[----:B--2---:R-:W-:-:S04]  /*00c0*/  ISETP.GE.U32.AND P0, PT, R4, UR4, PT ;  /* 0x0000000404007c0c */ /* 0x004fc8000bf06070 */
[----:B------:R-:W-:-:S13]  /*00d0*/  ISETP.GE.U32.AND.EX P0, PT, RZ, UR5, PT, P0 ;  /* 0x00000005ff007c0c */ /* 0x000fda000bf06100 */
[----:B------:R-:W-:Y:S05]  /*00e0*/  @P0 EXIT ;  /* 0x000000000000094d */ /* 0x000fea0003800000 */
[----:B------:R-:W0:Y:S01]  /*00f0*/  LDC.64 R12, c[0x0][0x380] ;  /* 0x0000e000ff0c7b82 */ /* 0x000e220000000a00 */
[----:B------:R-:W0:Y:S01]  /*0100*/  LDCU.64 UR4, c[0x0][0x358] ;  /* 0x00006b00ff0477ac */ /* 0x000e220008000a00 */
[----:B------:R-:W1:Y:S06]  /*0110*/  LDCU.64 UR76, c[0x0][0x388] ;  /* 0x00007100ff4c77ac */ /* 0x000e6c0008000a00 */
[----:B------:R-:W2:Y:S01]  /*0120*/  LDC.64 R8, c[0x3][RZ] ;  /* 0x00c00000ff087b82 */ /* 0x000ea20000000a00 */
[----:B------:R-:W3:Y:S01]  /*0130*/  LDCU.128 UR8, c[0x3][0x10] ;  /* 0x00c00200ff0877ac */ /* 0x000ee20008000c00 */
[----:B------:R-:W4:Y:S06]  /*0140*/  LDCU.128 UR12, c[0x3][0x110] ;  /* 0x00c02200ff0c77ac */ /* 0x000f2c0008000c00 */
[----:B------:R-:W1:Y:S01]  /*0150*/  LDC.64 R10, c[0x3][0x8] ;  /* 0x00c00200ff0a7b82 */ /* 0x000e620000000a00 */
[----:B------:R-:W-:Y:S01]  /*0160*/  BSSY.RECONVERGENT B0, `(.L_x_0) ;  /* 0x000021f000007945 */ /* 0x000fe20003800200 */
[----:B------:R-:W-:Y:S01]  /*0170*/  IMAD.MOV.U32 R2, RZ, RZ, R4 ;  /* 0x000000ffff027224 */ /* 0x000fe200078e0004 */
[----:B------:R-:W0:Y:S01]  /*0180*/  LDCU.128 UR16, c[0x3][0x20] ;  /* 0x00c00400ff1077ac */ /* 0x000e220008000c00 */
[----:B------:R-:W-:Y:S01]  /*0190*/  IMAD.MOV.U32 R3, RZ, RZ, RZ ;  /* 0x000000ffff037224 */ /* 0x000fe200078e00ff */
[----:B------:R-:W0:Y:S02]  /*01a0*/  LDCU.128 UR20, c[0x3][0x120] ;  /* 0x00c02400ff1477ac */ /* 0x000e240008000c00 */
[----:B0-----:R-:W5:Y:S01]  /*01b0*/  LDG.E.128 R12, desc[UR4][R12.64] ;  /* 0x000000040c0c7981 */ /* 0x001f62000c1e1d00 */
[----:B------:R-:W0:Y:S01]  /*01c0*/  LDCU.128 UR4, c[0x3][0x100] ;  /* 0x00c02000ff0477ac */ /* 0x000e220008000c00 */
        /* <DEDUP_REMOVED lines=9> */
[----:B--234-:R-:W0:Y:S02]  /*0260*/  LDCU.128 UR60, c[0x3][0x170] ;  /* 0x00c02e00ff3c77ac */ /* 0x01ce240008000c00 */
.L_x_2:
[----:B------:R-:W2:Y:S02]  /*0270*/  LDCU.64 UR64, c[0x0][0x358] ;  /* 0x00006b00ff4077ac */ /* 0x000ea40008000a00 */
[----:B--2---:R-:W2:Y:S02]  /*0280*/  LDG.E.STRONG.SYS R4, desc[UR64][R38.64] ;  /* 0x0000004026047981 */ /* 0x004ea4000c1f5900 */
[----:B--2---:R-:W-:-:S13]  /*0290*/  ISETP.NE.AND P0, PT, R4, RZ, PT ;  /* 0x000000ff0400720c */ /* 0x004fda0003f05270 */
[----:B01----:R-:W-:Y:S05]  /*02a0*/  @P0 EXIT ;  /* 0x000000000000094d */ /* 0x003fea0003800000 */
[----:B------:R-:W-:Y:S01]  /*02b0*/  IMAD.WIDE.U32 R4, R3, -0x5ed5a4e5, RZ ;  /* 0xa12a5b1b03047825 */ /* 0x000fe200078e00ff */
[--C-:B------:R-:W-:Y:S01]  /*02c0*/  SHF.R.U32.HI R36, RZ, 0x3, R3.reuse ;  /* 0x00000003ff247819 */ /* 0x100fe20000011603 */
[----:B------:R-:W-:Y:S01]  /*02d0*/  UIADD3 UR64, UPT, UPT, -UR5, 0x20, URZ ;  /* 0x0000002005407890 */ /* 0x000fe2000fffe1ff */
[C---:B------:R-:W-:Y:S01]  /*02e0*/  SHF.R.U64 R23, R2.reuse, 0x3, R3 ;  /* 0x0000000302177819 */ /* 0x040fe20000001203 */
[C---:B------:R-:W-:Y:S01]  /*02f0*/  IMAD.WIDE.U32 R6, R2.reuse, -0x5ed5a4e5, RZ ;  /* 0xa12a5b1b02067825 */ /* 0x040fe200078e00ff */
[----:B------:R-:W-:Y:S01]  /*0300*/  UIADD3 UR72, UPT, UPT, -UR63, 0x20, URZ ;  /* 0x000000203f487890 */ /* 0x000fe2000fffe1ff */
[----:B------:R-:W0:Y:S02]  /*0310*/  LDCU.128 UR68, c[0x3][0x80] ;  /* 0x00c01000ff4477ac */ /* 0x000e240008000c00 */
[----:B------:R-:W-:-:S04]  /*0320*/  IMAD.WIDE.U32 R4, P5, R2, 0x22190a63, R4 ;  /* 0x22190a6302047825 */ /* 0x000fc800078a0004 */
[----:B------:R-:W-:Y:S01]  /*0330*/  IMAD.WIDE.U32 R18, R3, -0x14f5629b, RZ ;  /* 0xeb0a9d6503127825 */ /* 0x000fe200078e00ff */
[----:B------:R-:W-:Y:S02]  /*0340*/  IADD3 RZ, P0, PT, R7, R4, RZ ;  /* 0x0000000407ff7210 */ /* 0x000fe40007f1e0ff */
[----:B------:R-:W-:Y:S01]  /*0350*/  SHF.R.U32.HI R4, RZ, 0x1, R3 ;  /* 0x00000001ff047819 */ /* 0x000fe20000011603 */
[----:B------:R-:W-:-:S04]  /*0360*/  IMAD.WIDE.U32 R26, R3, 0x68cbac13, RZ ;  /* 0x68cbac13031a7825 */ /* 0x000fc800078e00ff */
[----:B------:R-:W-:-:S04]  /*0370*/  IMAD.WIDE.U32 R16, R2, -0x14f5629b, RZ ;  /* 0xeb0a9d6502107825 */ /* 0x000fc800078e00ff */
[----:B------:R-:W-:-:S04]  /*0380*/  IMAD.WIDE.U32 R6, P6, R2, 0x48aa9357, R18 ;  /* 0x48aa935702067825 */ /* 0x000fc800078c0012 */
[C---:B------:R-:W-:Y:S01]  /*0390*/  IMAD.WIDE.U32 R18, R2.reuse, 0x68cbac13, RZ ;  /* 0x68cbac1302127825 */ /* 0x040fe200078e00ff */
[----:B------:R-:W-:Y:S02]  /*03a0*/  IADD3 RZ, P2, PT, R17, R6, RZ ;  /* 0x0000000611ff7210 */ /* 0x000fe40007f5e0ff */
[C---:B------:R-:W-:Y:S01]  /*03b0*/  SHF.R.U64 R17, R2.reuse, 0x1, R3 ;  /* 0x0000000102117819 */ /* 0x040fe20000001203 */
[----:B------:R-:W-:-:S04]  /*03c0*/  IMAD.WIDE.U32 R26, P1, R2, 0x2581544e, R26 ;  /* 0x2581544e021a7825 */ /* 0x000fc8000782001a */
[----:B------:R-:W-:Y:S01]  /*03d0*/  IMAD.WIDE.U32 R28, R36, -0x6a26dbc3, RZ ;  /* 0x95d9243d241c7825 */ /* 0x000fe200078e00ff */
[----:B------:R-:W-:-:S03]  /*03e0*/  IADD3 RZ, P3, PT, R19, R26, RZ ;  /* 0x0000001a13ff7210 */ /* 0x000fc60007f7e0ff */
[----:B------:R-:W-:-:S04]  /*03f0*/  IMAD.WIDE.U32 R20, R4, 0x10842109, RZ ;  /* 0x1084210904147825 */ /* 0x000fc800078e00ff */
[----:B------:R-:W-:-:S04]  /*0400*/  IMAD.WIDE.U32 R28, P4, R23, 0x23329f5e, R28 ;  /* 0x23329f5e171c7825 */ /* 0x000fc8000788001c */
[----:B------:R-:W-:-:S04]  /*0410*/  IMAD.WIDE.U32 R18, R23, -0x6a26dbc3, RZ ;  /* 0x95d9243d17127825 */ /* 0x000fc800078e00ff */
[----:B------:R-:W-:Y:S02]  /*0420*/  IMAD.X R31, RZ, RZ, RZ, P5 ;  /* 0x000000ffff1f7224 */ /* 0x000fe400028e06ff */
[----:B------:R-:W-:-:S04]  /*0430*/  IMAD.WIDE.U32 R20, P5, R17, -0x7bdef7be, R20 ;  /* 0x8421084211147825 */ /* 0x000fc800078a0014 */
[----:B------:R-:W-:-:S04]  /*0440*/  IMAD.WIDE.U32 R16, R17, 0x10842109, RZ ;  /* 0x1084210911107825 */ /* 0x000fc800078e00ff */
[----:B------:R-:W-:Y:S01]  /*0450*/  IMAD.X R25, RZ, RZ, RZ, P6 ;  /* 0x000000ffff197224 */ /* 0x000fe200030e06ff */
[----:B------:R-:W-:Y:S01]  /*0460*/  IADD3 RZ, P6, PT, R19, R28, RZ ;  /* 0x0000001c13ff7210 */ /* 0x000fe20007fde0ff */
[----:B------:R-:W-:Y:S02]  /*0470*/  IMAD.MOV.U32 R30, RZ, RZ, R5 ;  /* 0x000000ffff1e7224 */ /* 0x000fe400078e0005 */
[----:B------:R-:W-:Y:S02]  /*0480*/  IMAD.X R23, RZ, RZ, RZ, P4 ;  /* 0x000000ffff177224 */ /* 0x000fe400020e06ff */
[----:B------:R-:W-:Y:S02]  /*0490*/  IMAD.MOV.U32 R24, RZ, RZ, R7 ;  /* 0x000000ffff187224 */ /* 0x000fe400078e0007 */
[----:B------:R-:W-:Y:S02]  /*04a0*/  IMAD.MOV.U32 R22, RZ, RZ, R29 ;  /* 0x000000ffff167224 */ /* 0x000fe400078e001d */
[----:B------:R-:W-:Y:S01]  /*04b0*/  IMAD.X R19, RZ, RZ, RZ, P1 ;  /* 0x000000ffff137224 */ /* 0x000fe200008e06ff */
[----:B------:R-:W-:Y:S01]  /*04c0*/  IADD3 RZ, P1, PT, R17, R20, RZ ;  /* 0x0000001411ff7210 */ /* 0x000fe20007f3e0ff */
[----:B------:R-:W-:-:S04]  /*04d0*/  IMAD.WIDE.U32.X R6, R3, 0x22190a63, R30, P0 ;  /* 0x22190a6303067825 */ /* 0x000fc800000e041e */
[----:B------:R-:W-:Y:S01]  /*04e0*/  IMAD.MOV.U32 R16, RZ, RZ, R21 ;  /* 0x000000ffff107224 */ /* 0x000fe200078e0015 */
[----:B------:R-:W-:Y:S01]  /*04f0*/  SHF.R.U64 R5, R6, 0x9, R7 ;  /* 0x0000000906057819 */ /* 0x000fe20000001207 */
[----:B------:R-:W-:Y:S01]  /*0500*/  IMAD.WIDE.U32.X R20, R3, 0x48aa9357, R24, P2 ;  /* 0x48aa935703147825 */ /* 0x000fe200010e0418 */
[----:B------:R-:W-:-:S03]  /*0510*/  SHF.R.U32.HI R6, RZ, 0x9, R7 ;  /* 0x00000009ff067819 */ /* 0x000fc60000011607 */
[----:B------:R-:W-:Y:S01]  /*0520*/  IMAD.WIDE.U32.X R36, R36, 0x23329f5e, R22, P6 ;  /* 0x23329f5e24247825 */ /* 0x000fe200030e0416 */
[--C-:B------:R-:W-:Y:S02]  /*0530*/  SHF.R.U32.HI R7, RZ, 0x16, R21.reuse ;  /* 0x00000016ff077819 */ /* 0x100fe40000011615 */
[----:B------:R-:W-:Y:S01]  /*0540*/  SHF.R.U64 R32, R20, 0x16, R21 ;  /* 0x0000001614207819 */ /* 0x000fe20000001215 */
[----:B------:R-:W-:Y:S01]  /*0550*/  IMAD.MOV.U32 R18, RZ, RZ, R27 ;  /* 0x000000ffff127224 */ /* 0x000fe200078e001b */
[--C-:B------:R-:W-:Y:S01]  /*0560*/  SHF.R.U32.HI R35, RZ, 0xc, R37.reuse ;  /* 0x0000000cff237819 */ /* 0x100fe20000011625 */
[----:B------:R-:W-:Y:S01]  /*0570*/  IMAD.WIDE.U32 R22, R7, 0x10842109, RZ ;  /* 0x1084210907167825 */ /* 0x000fe200078e00ff */
[----:B------:R-:W-:-:S03]  /*0580*/  SHF.R.U64 R36, R36, 0xc, R37 ;  /* 0x0000000c24247819 */ /* 0x000fc60000001225 */
[----:B------:R-:W-:-:S04]  /*0590*/  IMAD.WIDE.U32.X R18, R3, 0x2581544e, R18, P3 ;  /* 0x2581544e03127825 */ /* 0x000fc800018e0412 */
[----:B------:R-:W-:Y:S01]  /*05a0*/  IMAD.WIDE.U32 R28, R35, 0x10842109, RZ ;  /* 0x10842109231c7825 */ /* 0x000fe200078e00ff */
[--C-:B------:R-:W-:Y:S02]  /*05b0*/  SHF.R.U32.HI R33, RZ, 0x1b, R19.reuse ;  /* 0x0000001bff217819 */ /* 0x100fe40000011613 */
[----:B------:R-:W-:Y:S01]  /*05c0*/  SHF.R.U64 R34, R18, 0x1b, R19 ;  /* 0x0000001b12227819 */ /* 0x000fe20000001213 */
[----:B------:R-:W-:Y:S02]  /*05d0*/  IMAD.X R17, RZ, RZ, RZ, P5 ;  /* 0x000000ffff117224 */ /* 0x000fe400028e06ff */
[----:B------:R-:W-:-:S04]  /*05e0*/  IMAD.WIDE.U32 R24, R33, 0x10842109, RZ ;  /* 0x1084210921187825 */ /* 0x000fc800078e00ff */
[----:B------:R-:W-:-:S04]  /*05f0*/  IMAD.WIDE.U32 R18, R32, 0x10842109, RZ ;  /* 0x1084210920127825 */ /* 0x000fc800078e00ff */
[----:B------:R-:W-:-:S04]  /*0600*/  IMAD.WIDE.U32 R22, R32, 0x4210842, R22 ;  /* 0x0421084220167825 */ /* 0x000fc800078e0016 */
[----:B------:R-:W-:-:S04]  /*0610*/  IMAD.WIDE.U32 R26, R36, 0x10842109, RZ ;  /* 0x10842109241a7825 */ /* 0x000fc800078e00ff */
[----:B------:R-:W-:-:S04]  /*0620*/  IMAD.WIDE.U32 R28, R36, 0x4210842, R28 ;  /* 0x04210842241c7825 */ /* 0x000fc800078e001c */
[----:B------:R-:W-:Y:S01]  /*0630*/  IMAD.WIDE.U32 R30, R6, 0x10842109, RZ ;  /* 0x10842109061e7825 */ /* 0x000fe200078e00ff */
[----:B------:R-:W-:-:S03]  /*0640*/  IADD3 RZ, P0, PT, R27, R28, RZ ;  /* 0x0000001c1bff7210 */ /* 0x000fc60007f1e0ff */
[----:B------:R-:W-:Y:S01]  /*0650*/  IMAD.WIDE.U32.X R16, R4, -0x7bdef7be, R16, P1 ;  /* 0x8421084204107825 */ /* 0x000fe200008e0410 */
[----:B------:R-:W-:-:S03]  /*0660*/  IADD3 RZ, P1, PT, R19, R22, RZ ;  /* 0x0000001613ff7210 */ /* 0x000fc60007f3e0ff */
[----:B------:R-:W-:Y:S01]  /*0670*/  IMAD.WIDE.U32 R20, R34, 0x10842109, RZ ;  /* 0x1084210922147825 */ /* 0x000fe200078e00ff */
[--C-:B------:R-:W-:Y:S02]  /*0680*/  SHF.R.U64 R4, R16, 0x4, R17.reuse ;  /* 0x0000000410047819 */ /* 0x100fe40000001211 */
[----:B------:R-:W-:Y:S01]  /*0690*/  SHF.R.U32.HI R16, RZ, 0x4, R17 ;  /* 0x00000004ff107819 */ /* 0x000fe20000011611 */
[----:B------:R-:W-:-:S04]  /*06a0*/  IMAD.WIDE.U32 R24, R34, 0x4210842, R24 ;  /* 0x0421084222187825 */ /* 0x000fc800078e0018 */
[----:B------:R-:W-:Y:S01]  /*06b0*/  IMAD.WIDE.U32 R18, R5, 0x10842109, RZ ;  /* 0x1084210905127825 */ /* 0x000fe200078e00ff */
[----:B------:R-:W-:-:S03]  /*06c0*/  IADD3 RZ, P2, PT, R21, R24, RZ ;  /* 0x0000001815ff7210 */ /* 0x000fc60007f5e0ff */
[----:B------:R-:W-:-:S04]  /*06d0*/  IMAD.WIDE.U32 R30, R5, 0x4210842, R30 ;  /* 0x04210842051e7825 */ /* 0x000fc800078e001e */
[----:B------:R-:W-:Y:S01]  /*06e0*/  IMAD.X R29, R35, 0x4210842, R29, P0 ;  /* 0x04210842231d7824 */ /* 0x000fe200000e061d */
[----:B------:R-:W-:Y:S01]  /*06f0*/  IADD3 RZ, P0, PT, R19, R30, RZ ;  /* 0x0000001e13ff7210 */ /* 0x000fe20007f1e0ff */
[----:B------:R-:W-:Y:S02]  /*0700*/  IMAD.X R7, R7, 0x4210842, R23, P1 ;  /* 0x0421084207077824 */ /* 0x000fe400008e0617 */
[----:B------:R-:W-:Y:S02]  /*0710*/  IMAD.X R25, R33, 0x4210842, R25, P2 ;  /* 0x0421084221197824 */ /* 0x000fe400010e0619 */
[----:B------:R-:W-:Y:S02]  /*0720*/  IMAD R32, R7, -0x3e, R32 ;  /* 0xffffffc207207824 */ /* 0x000fe400078e0220 */
[----:B------:R-:W-:Y:S02]  /*0730*/  IMAD R29, R29, -0x3e, R36 ;  /* 0xffffffc21d1d7824 */ /* 0x000fe400078e0224 */
[----:B------:R-:W-:Y:S01]  /*0740*/  IMAD.WIDE.U32 R20, R16, 0x21084211, RZ ;  /* 0x2108421110147825 */ /* 0x000fe200078e00ff */
[----:B------:R-:W1:Y:S03]  /*0750*/  LDC.S8 R18, c[0x3][R32+0x200] ;  /* 0x00c0800020127b82 */ /* 0x000e660000000200 */
[----:B------:R-:W-:-:S02]  /*0760*/  IMAD.X R6, R6, 0x4210842, R31, P0 ;  /* 0x0421084206067824 */ /* 0x000fc400000e061f */
[----:B------:R-:W-:Y:S02]  /*0770*/  IMAD R19, R25, -0x3e, R34 ;  /* 0xffffffc219137824 */ /* 0x000fe400078e0222 */
[----:B------:R-:W-:Y:S01]  /*0780*/  IMAD R24, R6, -0x3e, R5 ;  /* 0xffffffc206187824 */ /* 0x000fe200078e0205 */
[----:B------:R-:W2:Y:S01]  /*0790*/  LDC.S8 R17, c[0x3][R29+0x200] ;  /* 0x00c080001d117b82 */ /* 0x000ea20000000200 */
[----:B------:R-:W-:-:S04]  /*07a0*/  IMAD.WIDE.U32 R20, P0, R4, 0x8421084, R20 ;  /* 0x0842108404147825 */ /* 0x000fc80007800014 */
[----:B------:R-:W-:-:S03]  /*07b0*/  IMAD.WIDE.U32 R6, R4, 0x21084211, RZ ;  /* 0x2108421104067825 */ /* 0x000fc600078e00ff */
[----:B------:R-:W3:Y:S01]  /*07c0*/  LDC.U8 R5, c[0x3][R24+0x200] ;  /* 0x00c0800018057b82 */ /* 0x000ee20000000000 */
[----:B------:R-:W-:Y:S01]  /*07d0*/  IMAD.X R23, RZ, RZ, RZ, P0 ;  /* 0x000000ffff177224 */ /* 0x000fe200000e06ff */
[----:B------:R-:W-:Y:S01]  /*07e0*/  IADD3 RZ, P0, PT, R7, R20, RZ ;  /* 0x0000001407ff7210 */ /* 0x000fe20007f1e0ff */
[----:B------:R-:W-:-:S04]  /*07f0*/  IMAD.MOV.U32 R22, RZ, RZ, R21 ;  /* 0x000000ffff167224 */ /* 0x000fc800078e0015 */
[----:B------:R-:W-:Y:S01]  /*0800*/  IMAD.WIDE.U32.X R6, R16, 0x8421084, R22, P0 ;  /* 0x0842108410067825 */ /* 0x000fe200000e0416 */
[----:B------:R-:W4:Y:S04]  /*0810*/  LDC.S8 R19, c[0x3][R19+0x200] ;  /* 0x00c0800013137b82 */ /* 0x000f280000000200 */
[----:B------:R-:W-:Y:S01]  /*0820*/  SHF.R.U64 R21, R6, 0x1, R7 ;  /* 0x0000000106157819 */ /* 0x000fe20000001207 */
[----:B------:R-:W-:Y:S02]  /*0830*/  IMAD.MOV.U32 R6, RZ, RZ, R2 ;  /* 0x000000ffff067224 */ /* 0x000fe400078e0002 */
[----:B------:R-:W-:Y:S02]  /*0840*/  IMAD.MOV.U32 R7, RZ, RZ, R3 ;  /* 0x000000ffff077224 */ /* 0x000fe400078e0003 */
[----:B------:R-:W-:-:S02]  /*0850*/  IMAD R22, R4, -0x3e, R6 ;  /* 0xffffffc204167824 */ /* 0x000fc400078e0206 */
[----:B------:R-:W-:Y:S02]  /*0860*/  IMAD R20, R21, -0x3e, R4 ;  /* 0xffffffc215147824 */ /* 0x000fe400078e0204 */
[----:B------:R-:W0:Y:S08]  /*0870*/  LDC.S8 R4, c[0x3][R22+0x200] ;  /* 0x00c0800016047b82 */ /* 0x000e300000000200 */
[----:B------:R-:W0:Y:S01]  /*0880*/  LDC.S8 R20, c[0x3][R20+0x200] ;  /* 0x00c0800014147b82 */ /* 0x000e220000000200 */
[----:B-1----:R-:W-:-:S02]  /*0890*/  IMAD.SHL.U32 R18, R18, 0x100, RZ ;  /* 0x0000010012127824 */ /* 0x002fc400078e00ff */
[----:B--2---:R-:W-:Y:S02]  /*08a0*/  IMAD.U32 R17, R17, 0x10000, RZ ;  /* 0x0001000011117824 */ /* 0x004fe400078e00ff */
[----:B---3--:R-:W-:-:S03]  /*08b0*/  IMAD.SHL.U32 R16, R5, 0x1000000, RZ ;  /* 0x0100000005107824 */ /* 0x008fc600078e00ff */
[----:B----4-:R-:W-:-:S04]  /*08c0*/  LOP3.LUT R17, R17, R18, R19, 0xfe, !PT ;  /* 0x0000001211117212 */ /* 0x010fc800078efe13 */
[----:B------:R-:W-:-:S04]  /*08d0*/  LOP3.LUT R5, R16, R17, RZ, 0xfc, !PT ;  /* 0x0000001110057212 */ /* 0x000fc800078efcff */
[----:B------:R-:W-:-:S04]  /*08e0*/  IADD3 R16, PT, PT, R5, -0x1, R8 ;  /* 0xffffffff05107810 */ /* 0x000fc80007ffe008 */
[----:B------:R-:W-:Y:S01]  /*08f0*/  SHF.L.W.U32.HI R16, R16, UR4, R16 ;  /* 0x0000000410107c19 */ /* 0x000fe20008010e10 */
[----:B0-----:R-:W-:-:S04]  /*0900*/  IMAD.SHL.U32 R17, R4, 0x100, RZ ;  /* 0x0000010004117824 */ /* 0x001fc800078e00ff */
[----:B------:R-:W-:Y:S01]  /*0910*/  VIADD R16, R16, 0xefcdab89 ;  /* 0xefcdab8910107836 */ /* 0x000fe20000000000 */
[----:B------:R-:W-:-:S04]  /*0920*/  LOP3.LUT R4, R17, 0x800000, R20, 0xfe, !PT ;  /* 0x0080000011047812 */ /* 0x000fc800078efe14 */
[----:B------:R-:W-:-:S04]  /*0930*/  LOP3.LUT R19, R16, 0xefcdab89, RZ, 0xc0, !PT ;  /* 0xefcdab8910137812 */ /* 0x000fc800078ec0ff */
[----:B------:R-:W-:-:S04]  /*0940*/  LOP3.LUT R19, R19, 0x98badcfe, R16, 0xf4, !PT ;  /* 0x98badcfe13137812 */ /* 0x000fc800078ef410 */
[----:B------:R-:W-:-:S05]  /*0950*/  IADD3 R19, PT, PT, R4, R9, R19 ;  /* 0x0000000904137210 */ /* 0x000fca0007ffe013 */
[----:B------:R-:W-:-:S05]  /*0960*/  VIADD R19, R19, 0x10325476 ;  /* 0x1032547613137836 */ /* 0x000fca0000000000 */
[----:B------:R-:W-:Y:S02]  /*0970*/  SHF.L.U32 R17, R19, UR5, RZ ;  /* 0x0000000513117c19 */ /* 0x000fe400080006ff */
[----:B------:R-:W-:Y:S01]  /*0980*/  SHF.R.U32.HI R19, RZ, UR64, R19 ;  /* 0x00000040ff137c19 */ /* 0x000fe20008011613 */
[----:B------:R-:W-:-:S03]  /*0990*/  UIADD3 UR64, UPT, UPT, -UR6, 0x20, URZ ;  /* 0x0000002006407890 */ /* 0x000fc6000fffe1ff */
[----:B------:R-:W-:-:S04]  /*09a0*/  IADD3 R17, PT, PT, R17, R19, R16 ;  /* 0x0000001311117210 */ /* 0x000fc80007ffe010 */
[----:B------:R-:W-:-:S04]  /*09b0*/  LOP3.LUT R19, R17, 0xefcdab89, R16, 0xac, !PT ;  /* 0xefcdab8911137812 */ /* 0x000fc800078eac10 */
[----:B------:R-:W-:-:S04]  /*09c0*/  IADD3 R19, PT, PT, R19, -0x67452302, R10 ;  /* 0x98badcfe13137810 */ /* 0x000fc80007ffe00a */
[----:B------:R-:W-:Y:S02]  /*09d0*/  SHF.L.U32 R18, R19, UR6, RZ ;  /* 0x0000000613127c19 */ /* 0x000fe400080006ff */
[----:B------:R-:W-:Y:S01]  /*09e0*/  SHF.R.U32.HI R19, RZ, UR64, R19 ;  /* 0x00000040ff137c19 */ /* 0x000fe20008011613 */
[----:B------:R-:W-:-:S03]  /*09f0*/  UIADD3 UR64, UPT, UPT, -UR7, 0x20, URZ ;  /* 0x0000002007407890 */ /* 0x000fc6000fffe1ff */
[----:B------:R-:W-:-:S04]  /*0a00*/  IADD3 R18, PT, PT, R18, R19, R17 ;  /* 0x0000001312127210 */ /* 0x000fc80007ffe011 */
[----:B------:R-:W-:-:S04]  /*0a10*/  LOP3.LUT R20, R16, R18, R17, 0xb8, !PT ;  /* 0x0000001210147212 */ /* 0x000fc800078eb811 */
[----:B------:R-:W-:-:S04]  /*0a20*/  IADD3 R20, PT, PT, R20, -0x10325477, R11 ;  /* 0xefcdab8914147810 */ /* 0x000fc80007ffe00b */
[----:B------:R-:W-:Y:S02]  /*0a30*/  SHF.L.U32 R19, R20, UR7, RZ ;  /* 0x0000000714137c19 */ /* 0x000fe400080006ff */
[----:B------:R-:W-:Y:S01]  /*0a40*/  SHF.R.U32.HI R20, RZ, UR64, R20 ;  /* 0x00000040ff147c19 */ /* 0x000fe20008011614 */
[----:B------:R-:W-:-:S03]  /*0a50*/  UIADD3 UR64, UPT, UPT, -UR12, 0x20, URZ ;  /* 0x000000200c407890 */ /* 0x000fc6000fffe1ff */
[----:B------:R-:W-:-:S04]  /*0a60*/  IADD3 R19, PT, PT, R19, R20, R18 ;  /* 0x0000001413137210 */ /* 0x000fc80007ffe012 */
[----:B------:R-:W-:-:S04]  /*0a70*/  LOP3.LUT R21, R17, R19, R18, 0xb8, !PT ;  /* 0x0000001311157212 */ /* 0x000fc800078eb812 */
[----:B------:R-:W-:-:S04]  /*0a80*/  IADD3 R21, PT, PT, R21, UR8, R16 ;  /* 0x0000000815157c10 */ /* 0x000fc8000fffe010 */
        /* <DEDUP_REMOVED lines=59> */
[----:B------:R-:W-:-:S05]  /*0e40*/  IADD3 R19, PT, PT, R19, UR26, R22 ;  /* 0x0000001a13137c10 */ /* 0x000fca000fffe016 */
[----:B------:R-:W-:-:S05]  /*0e50*/  VIADD R19, R19, 0x30 ;  /* 0x0000003013137836 */ /* 0x000fca0000000000 */
        /* <DEDUP_REMOVED lines=12> */
[----:B------:R-:W-:-:S05]  /*0f20*/  IMAD.IADD R17, R4, 0x1, R17 ;  /* 0x0000000104117824 */ /* 0x000fca00078e0211 */
        /* <DEDUP_REMOVED lines=88> */
[----:B------:R-:W0:Y:S03]  /*14b0*/  LDCU.128 UR64, c[0x3][0x180] ;  /* 0x00c03000ff4077ac */ /* 0x000e260008000c00 */
[----:B------:R-:W-:-:S04]  /*14c0*/  IADD3 R21, PT, PT, R16, R21, R19 ;  /* 0x0000001510157210 */ /* 0x000fc80007ffe013 */
[----:B------:R-:W-:-:S04]  /*14d0*/  LOP3.LUT R16, R19, R18, R21, 0xb8, !PT ;  /* 0x0000001213107212 */ /* 0x000fc800078eb815 */
[----:B------:R-:W-:-:S04]  /*14e0*/  IADD3 R16, PT, PT, R16, UR59, R17 ;  /* 0x0000003b10107c10 */ /* 0x000fc8000fffe011 */
[----:B------:R-:W-:Y:S02]  /*14f0*/  SHF.L.U32 R20, R16, UR63, RZ ;  /* 0x0000003f10147c19 */ /* 0x000fe400080006ff */
[----:B------:R-:W-:Y:S01]  /*1500*/  SHF.R.U32.HI R16, RZ, UR72, R16 ;  /* 0x00000048ff107c19 */ /* 0x000fe20008011610 */
[----:B0-----:R-:W-:-:S03]  /*1510*/  UIADD3 UR72, UPT, UPT, -UR64, 0x20, URZ ;  /* 0x0000002040487890 */ /* 0x001fc6000fffe1ff */
[----:B------:R-:W-:-:S04]  /*1520*/  IADD3 R20, PT, PT, R20, R16, R21 ;  /* 0x0000001014147210 */ /* 0x000fc80007ffe015 */
[----:B------:R-:W-:-:S04]  /*1530*/  LOP3.LUT R17, R20, R21, R19, 0x96, !PT ;  /* 0x0000001514117212 */ /* 0x000fc800078e9613 */
[----:B------:R-:W-:-:S04]  /*1540*/  IADD3 R17, PT, PT, R17, UR68, R18 ;  /* 0x0000004411117c10 */ /* 0x000fc8000fffe012 */
[----:B------:R-:W-:Y:S01]  /*1550*/  SHF.L.U32 R23, R17, UR64, RZ ;  /* 0x0000004011177c19 */ /* 0x000fe200080006ff */
[----:B------:R-:W-:Y:S01]  /*1560*/  UIADD3 UR64, UPT, UPT, -UR65, 0x20, URZ ;  /* 0x0000002041407890 */ /* 0x000fe2000fffe1ff */
        /* <DEDUP_REMOVED lines=12> */
[----:B------:R-:W-:-:S04]  /*1630*/  SHF.R.U32.HI R18, RZ, UR64, R18 ;  /* 0x00000040ff127c19 */ /* 0x000fc80008011612 */
[----:B------:R-:W-:-:S04]  /*1640*/  IADD3 R18, PT, PT, R22, R18, R17 ;  /* 0x0000001216127210 */ /* 0x000fc80007ffe011 */
[----:B------:R-:W-:-:S04]  /*1650*/  LOP3.LUT R19, R18, R17, R16, 0x96, !PT ;  /* 0x0000001112137212 */ /* 0x000fc800078e9610 */
[----:B------:R-:W-:Y:S01]  /*1660*/  IADD3 R19, PT, PT, R19, UR71, R20 ;  /* 0x0000004713137c10 */ /* 0x000fe2000fffe014 */
[----:B------:R-:W0:Y:S04]  /*1670*/  LDCU.128 UR68, c[0x3][0x90] ;  /* 0x00c01200ff4477ac */ /* 0x000e280008000c00 */
[----:B------:R-:W-:-:S05]  /*1680*/  VIADD R19, R19, 0x30 ;  /* 0x0000003013137836 */ /* 0x000fca0000000000 */
[----:B------:R-:W-:Y:S01]  /*1690*/  SHF.L.U32 R21, R19, UR67, RZ ;  /* 0x0000004313157c19 */ /* 0x000fe200080006ff */
[----:B------:R-:W1:Y:S01]  /*16a0*/  LDCU.128 UR64, c[0x3][0x190] ;  /* 0x00c03200ff4077ac */ /* 0x000e620008000c00 */
[----:B------:R-:W-:-:S04]  /*16b0*/  SHF.R.U32.HI R19, RZ, UR72, R19 ;  /* 0x00000048ff137c19 */ /* 0x000fc80008011613 */
[----:B------:R-:W-:-:S04]  /*16c0*/  IADD3 R19, PT, PT, R21, R19, R18 ;  /* 0x0000001315137210 */ /* 0x000fc80007ffe012 */
[----:B------:R-:W-:-:S04]  /*16d0*/  LOP3.LUT R21, R19, R18, R17, 0x96, !PT ;  /* 0x0000001213157212 */ /* 0x000fc800078e9611 */
[----:B0-----:R-:W-:Y:S01]  /*16e0*/  IADD3 R21, PT, PT, R21, UR68, R16 ;  /* 0x0000004415157c10 */ /* 0x001fe2000fffe010 */
[----:B-1----:R-:W-:-:S04]  /*16f0*/  UIADD3 UR68, UPT, UPT, -UR64, 0x20, URZ ;  /* 0x0000002040447890 */ /* 0x002fc8000fffe1ff */
[----:B------:R-:W-:Y:S01]  /*1700*/  IMAD.IADD R21, R4, 0x1, R21 ;  /* 0x0000000104157824 */ /* 0x000fe200078e0215 */
[----:B------:R-:W-:-:S04]  /*1710*/  UIADD3 UR72, UPT, UPT, -UR67, 0x20, URZ ;  /* 0x0000002043487890 */ /* 0x000fc8000fffe1ff */
[----:B------:R-:W-:Y:S01]  /*1720*/  SHF.L.U32 R16, R21, UR64, RZ ;  /* 0x0000004015107c19 */ /* 0x000fe200080006ff */
[----:B------:R-:W-:Y:S01]  /*1730*/  UIADD3 UR64, UPT, UPT, -UR65, 0x20, URZ ;  /* 0x0000002041407890 */ /* 0x000fe2000fffe1ff */
[----:B------:R-:W-:-:S04]  /*1740*/  SHF.R.U32.HI R21, RZ, UR68, R21 ;  /* 0x00000044ff157c19 */ /* 0x000fc80008011615 */
        /* <DEDUP_REMOVED lines=14> */
[----:B------:R-:W0:Y:S03]  /*1830*/  LDCU.128 UR68, c[0x3][0x1a0] ;  /* 0x00c03400ff4477ac */ /* 0x000e260008000c00 */
[----:B------:R-:W-:Y:S01]  /*1840*/  SHF.L.U32 R17, R18, UR67, RZ ;  /* 0x0000004312117c19 */ /* 0x000fe200080006ff */
[----:B------:R-:W1:Y:S01]  /*1850*/  LDCU.128 UR64, c[0x3][0xa0] ;  /* 0x00c01400ff4077ac */ /* 0x000e620008000c00 */
[----:B------:R-:W-:-:S04]  /*1860*/  SHF.R.U32.HI R18, RZ, UR72, R18 ;  /* 0x00000048ff127c19 */ /* 0x000fc80008011612 */
[----:B------:R-:W-:-:S04]  /*1870*/  IADD3 R17, PT, PT, R17, R18, R16 ;  /* 0x0000001211117210 */ /* 0x000fc80007ffe010 */
[----:B------:R-:W-:Y:S01]  /*1880*/  LOP3.LUT R18, R17, R16, R20, 0x96, !PT ;  /* 0x0000001011127212 */ /* 0x000fe200078e9614 */
[----:B0-----:R-:W-:-:S03]  /*1890*/  UIADD3 UR72, UPT, UPT, -UR68, 0x20, URZ ;  /* 0x0000002044487890 */ /* 0x001fc6000fffe1ff */
[----:B-1----:R-:W-:Y:S01]  /*18a0*/  IADD3 R18, PT, PT, R18, UR64, R21 ;  /* 0x0000004012127c10 */ /* 0x002fe2000fffe015 */
[----:B------:R-:W-:-:S03]  /*18b0*/  UIADD3 UR64, UPT, UPT, -UR69, 0x20, URZ ;  /* 0x0000002045407890 */ /* 0x000fc6000fffe1ff */
        /* <DEDUP_REMOVED lines=27> */
[----:B------:R-:W-:Y:S01]  /*1a70*/  SHF.L.U32 R16, R17, UR64, RZ ;  /* 0x0000004011107c19 */ /* 0x000fe200080006ff */
[----:B------:R-:W-:Y:S01]  /*1a80*/  UIADD3 UR64, UPT, UPT, -UR65, 0x20, URZ ;  /* 0x0000002041407890 */ /* 0x000fe2000fffe1ff */
[----:B------:R-:W-:Y:S02]  /*1a90*/  SHF.R.U32.HI R17, RZ, UR72, R17 ;  /* 0x00000048ff117c19 */ /* 0x000fe40008011611 */
[----:B------:R-:W0:Y:S02]  /*1aa0*/  LDCU.128 UR72, c[0x3][0xc0] ;  /* 0x00c01800ff4877ac */ /* 0x000e240008000c00 */
        /* <DEDUP_REMOVED lines=13> */
[----:B------:R-:W-:-:S04]  /*1b80*/  IADD3 R18, PT, PT, R18, UR71, R21 ;  /* 0x0000004712127c10 */ /* 0x000fc8000fffe015 */
        /* <DEDUP_REMOVED lines=11> */
[----:B------:R-:W-:Y:S01]  /*1c40*/  SHF.R.U32.HI R22, RZ, UR68, R22 ;  /* 0x00000044ff167c19 */ /* 0x000fe20008011616 */
[----:B------:R-:W0:Y:S03]  /*1c50*/  LDCU.128 UR68, c[0x3][0x1d0] ;  /* 0x00c03a00ff4477ac */ /* 0x000e260008000c00 */
        /* <DEDUP_REMOVED lines=11> */
[----:B------:R-:W-:-:S04]  /*1d10*/  SHF.R.U32.HI R20, RZ, UR64, R20 ;  /* 0x00000040ff147c19 */ /* 0x000fc80008011614 */
[----:B------:R-:W-:-:S04]  /*1d20*/  IADD3 R17, PT, PT, R17, R20, R16 ;  /* 0x0000001411117210 */ /* 0x000fc80007ffe010 */
[----:B------:R-:W-:-:S04]  /*1d30*/  LOP3.LUT R19, R16, R17, R5, 0x2d, !PT ;  /* 0x0000001110137212 */ /* 0x000fc800078e2d05 */
[----:B------:R-:W-:-:S04]  /*1d40*/  IADD3 R19, PT, PT, R19, UR75, R18 ;  /* 0x0000004b13137c10 */ /* 0x000fc8000fffe012 */
[----:B------:R-:W-:Y:S01]  /*1d50*/  SHF.L.U32 R18, R19, UR67, RZ ;  /* 0x0000004313127c19 */ /* 0x000fe200080006ff */
[----:B------:R-:W1:Y:S01]  /*1d60*/  LDCU.128 UR64, c[0x3][0xd0] ;  /* 0x00c01a00ff4077ac */ /* 0x000e620008000c00 */
[----:B------:R-:W-:Y:S01]  /*1d70*/  SHF.R.U32.HI R19, RZ, UR72, R19 ;  /* 0x00000048ff137c19 */ /* 0x000fe20008011613 */
[----:B0-----:R-:W-:-:S03]  /*1d80*/  UIADD3 UR72, UPT, UPT, -UR68, 0x20, URZ ;  /* 0x0000002044487890 */ /* 0x001fc6000fffe1ff */
[----:B------:R-:W-:-:S04]  /*1d90*/  IADD3 R18, PT, PT, R18, R19, R17 ;  /* 0x0000001312127210 */ /* 0x000fc80007ffe011 */
[----:B------:R-:W-:-:S04]  /*1da0*/  LOP3.LUT R20, R17, R18, R16, 0x2d, !PT ;  /* 0x0000001211147212 */ /* 0x000fc800078e2d10 */
[----:B-1----:R-:W-:Y:S01]  /*1db0*/  IADD3 R20, PT, PT, R20, UR64, R5 ;  /* 0x0000004014147c10 */ /* 0x002fe2000fffe005 */
[----:B------:R-:W-:-:S03]  /*1dc0*/  UIADD3 UR64, UPT, UPT, -UR69, 0x20, URZ ;  /* 0x0000002045407890 */ /* 0x000fc6000fffe1ff */
        /* <DEDUP_REMOVED lines=18> */
[----:B------:R-:W-:-:S05]  /*1ef0*/  IMAD.IADD R19, R4, 0x1, R19 ;  /* 0x0000000104137824 */ /* 0x000fca00078e0213 */
[----:B------:R-:W-:Y:S01]  /*1f00*/  SHF.L.U32 R4, R19, UR71, RZ ;  /* 0x0000004713047c19 */ /* 0x000fe200080006ff */
[----:B------:R-:W1:Y:S01]  /*1f10*/  LDCU.128 UR68, c[0x3][0xe0] ;  /* 0x00c01c00ff4477ac */ /* 0x000e620008000c00 */
[----:B------:R-:W-:-:S04]  /*1f20*/  SHF.R.U32.HI R19, RZ, UR72, R19 ;  /* 0x00000048ff137c19 */ /* 0x000fc80008011613 */
[----:B------:R-:W-:Y:S01]  /*1f30*/  IADD3 R4, PT, PT, R4, R19, R17 ;  /* 0x0000001304047210 */ /* 0x000fe20007ffe011 */
[----:B0-----:R-:W-:-:S03]  /*1f40*/  UIADD3 UR72, UPT, UPT, -UR64, 0x20, URZ ;  /* 0x0000002040487890 */ /* 0x001fc6000fffe1ff */
[----:B------:R-:W-:-:S04]  /*1f50*/  LOP3.LUT R18, R17, R4, R16, 0x2d, !PT ;  /* 0x0000000411127212 */ /* 0x000fc800078e2d10 */
[----:B-1----:R-:W-:-:S04]  /*1f60*/  IADD3 R18, PT, PT, R18, UR68, R5 ;  /* 0x0000004412127c10 */ /* 0x002fc8000fffe005 */
        /* <DEDUP_REMOVED lines=42> */
[C---:B------:R-:W-:Y:S01]  /*2210*/  LOP3.LUT R19, R16.reuse, R17, R5, 0x2d, !PT ;  /* 0x0000001110137212 */ /* 0x040fe200078e2d05 */
[----:B------:R-:W-:Y:S02]  /*2220*/  VIADD R16, R16, 0x10325476 ;  /* 0x1032547610107836 */ /* 0x000fe40000000000 */
[----:B------:R-:W-:Y:S01]  /*2230*/  VIADD R5, R5, 0x67452301 ;  /* 0x6745230105057836 */ /* 0x000fe20000000000 */
[----:B------:R-:W-:Y:S02]  /*2240*/  IADD3 R19, PT, PT, R19, UR67, R4 ;  /* 0x0000004313137c10 */ /* 0x000fe4000fffe004 */
[----:B-----5:R-:W-:Y:S02]  /*2250*/  ISETP.NE.AND P1, PT, R16, R15, PT ;  /* 0x0000000f1000720c */ /* 0x020fe40003f25270 */
[----:B------:R-:W-:Y:S02]  /*2260*/  SHF.L.U32 R4, R19, UR71, RZ ;  /* 0x0000004713047c19 */ /* 0x000fe400080006ff */
[----:B------:R-:W-:-:S04]  /*2270*/  SHF.R.U32.HI R19, RZ, UR64, R19 ;  /* 0x00000040ff137c19 */ /* 0x000fc80008011613 */
[----:B------:R-:W-:Y:S01]  /*2280*/  IADD3 R4, PT, PT, R4, R19, R17 ;  /* 0x0000001304047210 */ /* 0x000fe20007ffe011 */
[----:B------:R-:W-:-:S04]  /*2290*/  VIADD R17, R17, 0x98badcfe ;  /* 0x98badcfe11117836 */ /* 0x000fc80000000000 */
[----:B------:R-:W-:Y:S01]  /*22a0*/  VIADD R4, R4, 0xefcdab89 ;  /* 0xefcdab8904047836 */ /* 0x000fe20000000000 */
[----:B------:R-:W-:-:S04]  /*22b0*/  ISETP.NE.OR P1, PT, R17, R14, P1 ;  /* 0x0000000e1100720c */ /* 0x000fc80000f25670 */
[----:B------:R-:W-:-:S04]  /*22c0*/  ISETP.NE.AND P0, PT, R4, R13, PT ;  /* 0x0000000d0400720c */ /* 0x000fc80003f05270 */
[----:B------:R-:W-:-:S13]  /*22d0*/  ISETP.NE.OR P0, PT, R5, R12, P0 ;  /* 0x0000000c0500720c */ /* 0x000fda0000705670 */
[----:B------:R-:W-:Y:S05]  /*22e0*/  @!P1 BRA !P0, `(.L_x_1) ;  /* 0x0000000000209947 */ /* 0x000fea0004000000 */
[----:B------:R-:W0:Y:S01]  /*22f0*/  LDC R3, c[0x0][0x370] ;  /* 0x0000dc00ff037b82 */ /* 0x000e220000000800 */
[----:B------:R-:W-:-:S13]  /*2300*/  R2UR UR64, R0 ;  /* 0x00000000004072ca */ /* 0x000fda00000e0000 */
[----:B0-----:R-:W-:-:S03]  /*2310*/  IMAD.WIDE.U32 R2, R3, UR64, R6 ;  /* 0x0000004003027c25 */ /* 0x001fc6000f8e0006 */
[----:B------:R-:W-:-:S04]  /*2320*/  ISETP.GE.U32.AND P0, PT, R2, UR76, PT ;  /* 0x0000004c02007c0c */ /* 0x000fc8000bf06070 */
[----:B------:R-:W-:-:S13]  /*2330*/  ISETP.GE.U32.AND.EX P0, PT, R3, UR77, PT, P0 ;  /* 0x0000004d03007c0c */ /* 0x000fda000bf06100 */
[----:B------:R-:W-:Y:S05]  /*2340*/  @!P0 BRA `(.L_x_2) ;  /* 0xffffffdc00c88947 */ /* 0x000fea000383ffff */
[----:B------:R-:W-:Y:S05]  /*2350*/  BSYNC.RECONVERGENT B0 ;  /* 0x0000000000007941 */ /* 0x000fea0003800200 */
.L_x_0:
[----:B------:R-:W-:Y:S05]  /*2360*/  EXIT ;  /* 0x000000000000794d */ /* 0x000fea0003800000 */
.L_x_1:
[----:B------:R-:W0:Y:S01]  /*2370*/  LDCU.64 UR64, c[0x4][URZ] ;  /* 0x01000000ff4077ac */ /* 0x000e220008000a00 */
[----:B------:R-:W-:Y:S02]  /*2380*/  IMAD.MOV.U32 R9, RZ, RZ, 0x1 ;  /* 0x00000001ff097424 */ /* 0x000fe400078e00ff */
[----:B------:R-:W-:Y:S02]  /*2390*/  IMAD.MOV.U32 R8, RZ, RZ, RZ ;  /* 0x000000ffff087224 */ /* 0x000fe400078e00ff */
[----:B0-----:R-:W-:Y:S02]  /*23a0*/  IMAD.U32 R4, RZ, RZ, UR64 ;  /* 0x00000040ff047e24 */ /* 0x001fe4000f8e00ff */
[----:B------:R-:W-:-:S05]  /*23b0*/  IMAD.U32 R5, RZ, RZ, UR65 ;  /* 0x00000041ff057e24 */ /* 0x000fca000f8e00ff */
[----:B------:R-:W2:Y:S02]  /*23c0*/  ATOMG.E.CAS.STRONG.GPU PT, R4, [R4], R8, R9 ;  /* 0x00000008040473a9 */ /* 0x000ea400001ee109 */
[----:B--2---:R-:W-:-:S13]  /*23d0*/  ISETP.NE.AND P0, PT, R4, RZ, PT ;  /* 0x000000ff0400720c */ /* 0x004fda0003f05270 */
[----:B------:R-:W-:Y:S05]  /*23e0*/  @P0 EXIT ;  /* 0x000000000000094d */ /* 0x000fea0003800000 */
[----:B------:R-:W0:Y:S01]  /*23f0*/  LDC.64 R4, c[0x4][0x8] ;  /* 0x01000200ff047b82 */ /* 0x000e220000000a00 */
[----:B------:R-:W0:Y:S02]  /*2400*/  LDCU.64 UR64, c[0x0][0x358] ;  /* 0x00006b00ff4077ac */ /* 0x000e240008000a00 */
[----:B0-----:R-:W-:Y:S01]  /*2410*/  STG.E.64 desc[UR64][R4.64], R6 ;  /* 0x0000000604007986 */ /* 0x001fe2000c101b40 */
[----:B------:R-:W-:Y:S05]  /*2420*/  EXIT ;  /* 0x000000000000794d */ /* 0x000fea0003800000 */
.L_x_3:
[----:B------:R-:W-:-:S00]  /*2430*/  BRA `(.L_x_3) ;  /* 0xfffffffc00fc7947 */ /* 0x000fc0000383ffff */
[----:B------:R-:W-:-:S00]  /*2440*/  NOP ;  /* 0x0000000000007918 */ /* 0x000fc00000000000 */
        /* <DEDUP_REMOVED lines=11> */
.L_x_4:


//--------------------- .nv.shared.reserved.0     --------------------------
	.section	.nv.shared.reserved.0,"aw",@nobits
	.weak		__nv_reservedSMEM_offset_0_alias
	.size		__nv_reservedSMEM_offset_0_alias, 0, 64
	.other		__nv_reservedSMEM_offset_0_alias,@"STO_CUDA_RESERVED_SHARED STV_DEFAULT"
__nv_reservedSMEM_offset_0_alias:
	.zero		0
	.zero		64


//--------------------- .nv.global                --------------------------
	.section	.nv.global,"aw",@nobits
	.align	8
.nv.global:
	.type		g_idx,@object
	.size		g_idx,(g_found - g_idx)
	.other		g_idx,@"STV_DEFAULT STO_CUDA_MANAGED"
g_idx:
	.zero		8
	.type		g_found,@object
	.size		g_found,(.L_0 - g_found)
	.other		g_found,@"STV_DEFAULT STO_CUDA_MANAGED"
g_found:
	.zero		4
.L_0:


//--------------------- .nv.constant0._Z6brute7PKhm --------------------------
	.section	.nv.constant0._Z6brute7PKhm,"a",@progbits
	.sectionflags	@""
	.align	4
.nv.constant0._Z6brute7PKhm:
	.zero		912


//--------------------- SYMBOLS --------------------------

	.type		.nv.reservedSmem.offset0,@object
	.size		.nv.reservedSmem.offset0,0x4
